//
// Generated by NVIDIA NVVM Compiler
//
// Compiler Build ID: CL-36424714
// Cuda compilation tools, release 13.0, V13.0.88
// Based on NVVM 20.0.0
//

.version 9.0
.target sm_100
.address_size 64

.global .align 4 .b8 precalc_xorwow_matrix[102400];
.global .align 4 .b8 precalc_xorwow_offset_matrix[102400];
.global .align 4 .b8 mrg32k3aM1[2304];
.global .align 4 .b8 mrg32k3aM2[2304];
.global .align 4 .b8 mrg32k3aM1SubSeq[2016];
.global .align 4 .b8 mrg32k3aM2SubSeq[2016];
.global .align 4 .b8 mrg32k3aM1Seq[2304];
.global .align 4 .b8 mrg32k3aM2Seq[2304];
.const .align 8 .b8 __cr_lgamma_table[72];

.entry _Z25Normal_random_matrix_kerniiPdiP17curandStateXORWOWy(
	.param .u32 _Z25Normal_random_matrix_kerniiPdiP17curandStateXORWOWy_param_0,
	.param .u32 _Z25Normal_random_matrix_kerniiPdiP17curandStateXORWOWy_param_1,
	.param .u64 .ptr .align 1 _Z25Normal_random_matrix_kerniiPdiP17curandStateXORWOWy_param_2,
	.param .u32 _Z25Normal_random_matrix_kerniiPdiP17curandStateXORWOWy_param_3,
	.param .u64 .ptr .align 1 _Z25Normal_random_matrix_kerniiPdiP17curandStateXORWOWy_param_4,
	.param .u64 _Z25Normal_random_matrix_kerniiPdiP17curandStateXORWOWy_param_5
)
{
	.reg .pred 	%p<28>;
	.reg .b32 	%r<470>;
	.reg .b32 	%f<32>;
	.reg .b64 	%rd<23>;
	.reg .b64 	%fd<2>;

	ld.param.u32 	%r203, [_Z25Normal_random_matrix_kerniiPdiP17curandStateXORWOWy_param_0];
	ld.param.u32 	%r204, [_Z25Normal_random_matrix_kerniiPdiP17curandStateXORWOWy_param_1];
	ld.param.u64 	%rd8, [_Z25Normal_random_matrix_kerniiPdiP17curandStateXORWOWy_param_2];
	ld.param.u64 	%rd9, [_Z25Normal_random_matrix_kerniiPdiP17curandStateXORWOWy_param_4];
	ld.param.u64 	%rd10, [_Z25Normal_random_matrix_kerniiPdiP17curandStateXORWOWy_param_5];
	cvta.to.global.u64 	%rd11, %rd9;
	mov.u32 	%r205, %ctaid.x;
	mov.u32 	%r206, %ntid.x;
	mov.u32 	%r207, %tid.x;
	mad.lo.s32 	%r208, %r205, %r206, %r207;
	cvt.s64.s32 	%rd1, %r208;
	mul.wide.s32 	%rd12, %r208, 48;
	add.s64 	%rd2, %rd11, %rd12;
	cvt.u32.u64 	%r209, %rd10;
	xor.b32  	%r210, %r209, -1429050551;
	mul.lo.s32 	%r211, %r210, 1099087573;
	{ .reg .b32 tmp; mov.b64 {tmp, %r212}, %rd10; }
	xor.b32  	%r213, %r212, -136515619;
	mul.lo.s32 	%r214, %r213, -1703105765;
	add.s32 	%r215, %r211, %r214;
	add.s32 	%r1, %r215, 6615241;
	add.s32 	%r384, %r211, 123456789;
	st.global.v2.u32 	[%rd2], {%r1, %r384};
	xor.b32  	%r383, %r211, 362436069;
	add.s32 	%r382, %r214, 521288629;
	st.global.v2.u32 	[%rd2+8], {%r383, %r382};
	xor.b32  	%r381, %r214, 88675123;
	add.s32 	%r380, %r211, 5783321;
	st.global.v2.u32 	[%rd2+16], {%r381, %r380};
	setp.eq.s32 	%p1, %r208, 0;
	@%p1 bra 	$L__BB0_42;
	mov.b32 	%r366, 0;
	mov.u64 	%rd22, %rd1;
$L__BB0_2:
	and.b64  	%rd4, %rd22, 3;
	setp.eq.s64 	%p2, %rd4, 0;
	@%p2 bra 	$L__BB0_41;
	mul.wide.u32 	%rd13, %r366, 3200;
	mov.u64 	%rd14, precalc_xorwow_matrix;
	add.s64 	%rd5, %rd14, %rd13;
	cvt.u32.u64 	%r13, %rd4;
	mov.b32 	%r367, 0;
$L__BB0_4:
	mov.b32 	%r380, 0;
	mov.u32 	%r381, %r380;
	mov.u32 	%r382, %r380;
	mov.u32 	%r383, %r380;
	mov.u32 	%r384, %r380;
	mov.u32 	%r373, %r380;
$L__BB0_5:
	mul.wide.u32 	%rd15, %r373, 4;
	add.s64 	%rd16, %rd2, %rd15;
	ld.global.u32 	%r21, [%rd16+4];
	shl.b32 	%r22, %r373, 5;
	mov.b32 	%r379, 0;
$L__BB0_6:
	.pragma "nounroll";
	shr.u32 	%r220, %r21, %r379;
	and.b32  	%r221, %r220, 1;
	setp.eq.b32 	%p3, %r221, 1;
	not.pred 	%p4, %p3;
	add.s32 	%r222, %r22, %r379;
	mul.lo.s32 	%r223, %r222, 5;
	mul.wide.u32 	%rd17, %r223, 4;
	add.s64 	%rd6, %rd5, %rd17;
	@%p4 bra 	$L__BB0_8;
	ld.global.u32 	%r224, [%rd6];
	xor.b32  	%r384, %r384, %r224;
	ld.global.u32 	%r225, [%rd6+4];
	xor.b32  	%r383, %r383, %r225;
	ld.global.u32 	%r226, [%rd6+8];
	xor.b32  	%r382, %r382, %r226;
	ld.global.u32 	%r227, [%rd6+12];
	xor.b32  	%r381, %r381, %r227;
	ld.global.u32 	%r228, [%rd6+16];
	xor.b32  	%r380, %r380, %r228;
$L__BB0_8:
	and.b32  	%r230, %r220, 2;
	setp.eq.s32 	%p5, %r230, 0;
	@%p5 bra 	$L__BB0_10;
	ld.global.u32 	%r231, [%rd6+20];
	xor.b32  	%r384, %r384, %r231;
	ld.global.u32 	%r232, [%rd6+24];
	xor.b32  	%r383, %r383, %r232;
	ld.global.u32 	%r233, [%rd6+28];
	xor.b32  	%r382, %r382, %r233;
	ld.global.u32 	%r234, [%rd6+32];
	xor.b32  	%r381, %r381, %r234;
	ld.global.u32 	%r235, [%rd6+36];
	xor.b32  	%r380, %r380, %r235;
$L__BB0_10:
	and.b32  	%r237, %r220, 4;
	setp.eq.s32 	%p6, %r237, 0;
	@%p6 bra 	$L__BB0_12;
	ld.global.u32 	%r238, [%rd6+40];
	xor.b32  	%r384, %r384, %r238;
	ld.global.u32 	%r239, [%rd6+44];
	xor.b32  	%r383, %r383, %r239;
	ld.global.u32 	%r240, [%rd6+48];
	xor.b32  	%r382, %r382, %r240;
	ld.global.u32 	%r241, [%rd6+52];
	xor.b32  	%r381, %r381, %r241;
	ld.global.u32 	%r242, [%rd6+56];
	xor.b32  	%r380, %r380, %r242;
$L__BB0_12:
	and.b32  	%r244, %r220, 8;
	setp.eq.s32 	%p7, %r244, 0;
	@%p7 bra 	$L__BB0_14;
	ld.global.u32 	%r245, [%rd6+60];
	xor.b32  	%r384, %r384, %r245;
	ld.global.u32 	%r246, [%rd6+64];
	xor.b32  	%r383, %r383, %r246;
	ld.global.u32 	%r247, [%rd6+68];
	xor.b32  	%r382, %r382, %r247;
	ld.global.u32 	%r248, [%rd6+72];
	xor.b32  	%r381, %r381, %r248;
	ld.global.u32 	%r249, [%rd6+76];
	xor.b32  	%r380, %r380, %r249;
$L__BB0_14:
	and.b32  	%r251, %r220, 16;
	setp.eq.s32 	%p8, %r251, 0;
	@%p8 bra 	$L__BB0_16;
	ld.global.u32 	%r252, [%rd6+80];
	xor.b32  	%r384, %r384, %r252;
	ld.global.u32 	%r253, [%rd6+84];
	xor.b32  	%r383, %r383, %r253;
	ld.global.u32 	%r254, [%rd6+88];
	xor.b32  	%r382, %r382, %r254;
	ld.global.u32 	%r255, [%rd6+92];
	xor.b32  	%r381, %r381, %r255;
	ld.global.u32 	%r256, [%rd6+96];
	xor.b32  	%r380, %r380, %r256;
$L__BB0_16:
	and.b32  	%r258, %r220, 32;
	setp.eq.s32 	%p9, %r258, 0;
	@%p9 bra 	$L__BB0_18;
	ld.global.u32 	%r259, [%rd6+100];
	xor.b32  	%r384, %r384, %r259;
	ld.global.u32 	%r260, [%rd6+104];
	xor.b32  	%r383, %r383, %r260;
	ld.global.u32 	%r261, [%rd6+108];
	xor.b32  	%r382, %r382, %r261;
	ld.global.u32 	%r262, [%rd6+112];
	xor.b32  	%r381, %r381, %r262;
	ld.global.u32 	%r263, [%rd6+116];
	xor.b32  	%r380, %r380, %r263;
$L__BB0_18:
	and.b32  	%r265, %r220, 64;
	setp.eq.s32 	%p10, %r265, 0;
	@%p10 bra 	$L__BB0_20;
	ld.global.u32 	%r266, [%rd6+120];
	xor.b32  	%r384, %r384, %r266;
	ld.global.u32 	%r267, [%rd6+124];
	xor.b32  	%r383, %r383, %r267;
	ld.global.u32 	%r268, [%rd6+128];
	xor.b32  	%r382, %r382, %r268;
	ld.global.u32 	%r269, [%rd6+132];
	xor.b32  	%r381, %r381, %r269;
	ld.global.u32 	%r270, [%rd6+136];
	xor.b32  	%r380, %r380, %r270;
$L__BB0_20:
	and.b32  	%r272, %r220, 128;
	setp.eq.s32 	%p11, %r272, 0;
	@%p11 bra 	$L__BB0_22;
	ld.global.u32 	%r273, [%rd6+140];
	xor.b32  	%r384, %r384, %r273;
	ld.global.u32 	%r274, [%rd6+144];
	xor.b32  	%r383, %r383, %r274;
	ld.global.u32 	%r275, [%rd6+148];
	xor.b32  	%r382, %r382, %r275;
	ld.global.u32 	%r276, [%rd6+152];
	xor.b32  	%r381, %r381, %r276;
	ld.global.u32 	%r277, [%rd6+156];
	xor.b32  	%r380, %r380, %r277;
$L__BB0_22:
	and.b32  	%r279, %r220, 256;
	setp.eq.s32 	%p12, %r279, 0;
	@%p12 bra 	$L__BB0_24;
	ld.global.u32 	%r280, [%rd6+160];
	xor.b32  	%r384, %r384, %r280;
	ld.global.u32 	%r281, [%rd6+164];
	xor.b32  	%r383, %r383, %r281;
	ld.global.u32 	%r282, [%rd6+168];
	xor.b32  	%r382, %r382, %r282;
	ld.global.u32 	%r283, [%rd6+172];
	xor.b32  	%r381, %r381, %r283;
	ld.global.u32 	%r284, [%rd6+176];
	xor.b32  	%r380, %r380, %r284;
$L__BB0_24:
	and.b32  	%r286, %r220, 512;
	setp.eq.s32 	%p13, %r286, 0;
	@%p13 bra 	$L__BB0_26;
	ld.global.u32 	%r287, [%rd6+180];
	xor.b32  	%r384, %r384, %r287;
	ld.global.u32 	%r288, [%rd6+184];
	xor.b32  	%r383, %r383, %r288;
	ld.global.u32 	%r289, [%rd6+188];
	xor.b32  	%r382, %r382, %r289;
	ld.global.u32 	%r290, [%rd6+192];
	xor.b32  	%r381, %r381, %r290;
	ld.global.u32 	%r291, [%rd6+196];
	xor.b32  	%r380, %r380, %r291;
$L__BB0_26:
	and.b32  	%r293, %r220, 1024;
	setp.eq.s32 	%p14, %r293, 0;
	@%p14 bra 	$L__BB0_28;
	ld.global.u32 	%r294, [%rd6+200];
	xor.b32  	%r384, %r384, %r294;
	ld.global.u32 	%r295, [%rd6+204];
	xor.b32  	%r383, %r383, %r295;
	ld.global.u32 	%r296, [%rd6+208];
	xor.b32  	%r382, %r382, %r296;
	ld.global.u32 	%r297, [%rd6+212];
	xor.b32  	%r381, %r381, %r297;
	ld.global.u32 	%r298, [%rd6+216];
	xor.b32  	%r380, %r380, %r298;
$L__BB0_28:
	and.b32  	%r300, %r220, 2048;
	setp.eq.s32 	%p15, %r300, 0;
	@%p15 bra 	$L__BB0_30;
	ld.global.u32 	%r301, [%rd6+220];
	xor.b32  	%r384, %r384, %r301;
	ld.global.u32 	%r302, [%rd6+224];
	xor.b32  	%r383, %r383, %r302;
	ld.global.u32 	%r303, [%rd6+228];
	xor.b32  	%r382, %r382, %r303;
	ld.global.u32 	%r304, [%rd6+232];
	xor.b32  	%r381, %r381, %r304;
	ld.global.u32 	%r305, [%rd6+236];
	xor.b32  	%r380, %r380, %r305;
$L__BB0_30:
	and.b32  	%r307, %r220, 4096;
	setp.eq.s32 	%p16, %r307, 0;
	@%p16 bra 	$L__BB0_32;
	ld.global.u32 	%r308, [%rd6+240];
	xor.b32  	%r384, %r384, %r308;
	ld.global.u32 	%r309, [%rd6+244];
	xor.b32  	%r383, %r383, %r309;
	ld.global.u32 	%r310, [%rd6+248];
	xor.b32  	%r382, %r382, %r310;
	ld.global.u32 	%r311, [%rd6+252];
	xor.b32  	%r381, %r381, %r311;
	ld.global.u32 	%r312, [%rd6+256];
	xor.b32  	%r380, %r380, %r312;
$L__BB0_32:
	and.b32  	%r314, %r220, 8192;
	setp.eq.s32 	%p17, %r314, 0;
	@%p17 bra 	$L__BB0_34;
	ld.global.u32 	%r315, [%rd6+260];
	xor.b32  	%r384, %r384, %r315;
	ld.global.u32 	%r316, [%rd6+264];
	xor.b32  	%r383, %r383, %r316;
	ld.global.u32 	%r317, [%rd6+268];
	xor.b32  	%r382, %r382, %r317;
	ld.global.u32 	%r318, [%rd6+272];
	xor.b32  	%r381, %r381, %r318;
	ld.global.u32 	%r319, [%rd6+276];
	xor.b32  	%r380, %r380, %r319;
$L__BB0_34:
	and.b32  	%r321, %r220, 16384;
	setp.eq.s32 	%p18, %r321, 0;
	@%p18 bra 	$L__BB0_36;
	ld.global.u32 	%r322, [%rd6+280];
	xor.b32  	%r384, %r384, %r322;
	ld.global.u32 	%r323, [%rd6+284];
	xor.b32  	%r383, %r383, %r323;
	ld.global.u32 	%r324, [%rd6+288];
	xor.b32  	%r382, %r382, %r324;
	ld.global.u32 	%r325, [%rd6+292];
	xor.b32  	%r381, %r381, %r325;
	ld.global.u32 	%r326, [%rd6+296];
	xor.b32  	%r380, %r380, %r326;
$L__BB0_36:
	and.b32  	%r328, %r220, 32768;
	setp.eq.s32 	%p19, %r328, 0;
	@%p19 bra 	$L__BB0_38;
	ld.global.u32 	%r329, [%rd6+300];
	xor.b32  	%r384, %r384, %r329;
	ld.global.u32 	%r330, [%rd6+304];
	xor.b32  	%r383, %r383, %r330;
	ld.global.u32 	%r331, [%rd6+308];
	xor.b32  	%r382, %r382, %r331;
	ld.global.u32 	%r332, [%rd6+312];
	xor.b32  	%r381, %r381, %r332;
	ld.global.u32 	%r333, [%rd6+316];
	xor.b32  	%r380, %r380, %r333;
$L__BB0_38:
	add.s32 	%r379, %r379, 16;
	setp.ne.s32 	%p20, %r379, 32;
	@%p20 bra 	$L__BB0_6;
	mad.lo.s32 	%r334, %r373, -31, %r22;
	add.s32 	%r373, %r334, 1;
	setp.ne.s32 	%p21, %r373, 5;
	@%p21 bra 	$L__BB0_5;
	st.global.u32 	[%rd2+4], %r384;
	st.global.u32 	[%rd2+8], %r383;
	st.global.u32 	[%rd2+12], %r382;
	st.global.u32 	[%rd2+16], %r381;
	st.global.u32 	[%rd2+20], %r380;
	add.s32 	%r367, %r367, 1;
	setp.lt.u32 	%p22, %r367, %r13;
	@%p22 bra 	$L__BB0_4;
$L__BB0_41:
	shr.u64 	%rd7, %rd22, 2;
	add.s32 	%r366, %r366, 1;
	setp.gt.u64 	%p23, %rd22, 3;
	mov.u64 	%rd22, %rd7;
	@%p23 bra 	$L__BB0_2;
$L__BB0_42:
	cvt.u32.u64 	%r335, %rd1;
	mov.b32 	%r336, 0;
	st.global.v2.u32 	[%rd2+24], {%r336, %r336};
	st.global.u32 	[%rd2+32], %r336;
	mov.b64 	%rd18, 0;
	st.global.u64 	[%rd2+40], %rd18;
	mul.lo.s32 	%r337, %r204, %r203;
	setp.ge.s32 	%p24, %r335, %r337;
	@%p24 bra 	$L__BB0_44;
	shr.u32 	%r338, %r384, 2;
	xor.b32  	%r339, %r338, %r384;
	shl.b32 	%r340, %r380, 4;
	shl.b32 	%r341, %r339, 1;
	xor.b32  	%r342, %r341, %r340;
	xor.b32  	%r343, %r342, %r339;
	xor.b32  	%r344, %r343, %r380;
	add.s32 	%r345, %r1, %r344;
	add.s32 	%r346, %r345, 362437;
	shr.u32 	%r347, %r383, 2;
	xor.b32  	%r348, %r347, %r383;
	st.global.v2.u32 	[%rd2+8], {%r381, %r380};
	shl.b32 	%r349, %r344, 4;
	shl.b32 	%r350, %r348, 1;
	xor.b32  	%r351, %r350, %r349;
	xor.b32  	%r352, %r351, %r348;
	xor.b32  	%r353, %r352, %r344;
	st.global.v2.u32 	[%rd2+16], {%r344, %r353};
	add.s32 	%r354, %r1, 724874;
	st.global.v2.u32 	[%rd2], {%r354, %r382};
	add.s32 	%r355, %r353, %r354;
	cvt.rn.f32.u32 	%f1, %r346;
	fma.rn.f32 	%f2, %f1, 0f2F800000, 0f2F000000;
	cvt.rn.f32.u32 	%f3, %r355;
	fma.rn.f32 	%f4, %f3, 0f30C90FDB, 0f30490FDB;
	setp.lt.f32 	%p25, %f2, 0f00800000;
	mul.f32 	%f5, %f2, 0f4B000000;
	selp.f32 	%f6, %f5, %f2, %p25;
	selp.f32 	%f7, 0fC1B80000, 0f00000000, %p25;
	mov.b32 	%r356, %f6;
	add.s32 	%r357, %r356, -1059760811;
	and.b32  	%r358, %r357, -8388608;
	sub.s32 	%r359, %r356, %r358;
	mov.b32 	%f8, %r359;
	cvt.rn.f32.s32 	%f9, %r358;
	fma.rn.f32 	%f10, %f9, 0f34000000, %f7;
	add.f32 	%f11, %f8, 0fBF800000;
	fma.rn.f32 	%f12, %f11, 0fBE055027, 0f3E1039F6;
	fma.rn.f32 	%f13, %f12, %f11, 0fBDF8CDCC;
	fma.rn.f32 	%f14, %f13, %f11, 0f3E0F2955;
	fma.rn.f32 	%f15, %f14, %f11, 0fBE2AD8B9;
	fma.rn.f32 	%f16, %f15, %f11, 0f3E4CED0B;
	fma.rn.f32 	%f17, %f16, %f11, 0fBE7FFF22;
	fma.rn.f32 	%f18, %f17, %f11, 0f3EAAAA78;
	fma.rn.f32 	%f19, %f18, %f11, 0fBF000000;
	mul.f32 	%f20, %f11, %f19;
	fma.rn.f32 	%f21, %f20, %f11, %f11;
	fma.rn.f32 	%f22, %f10, 0f3F317218, %f21;
	setp.gt.u32 	%p26, %r356, 2139095039;
	fma.rn.f32 	%f23, %f6, 0f7F800000, 0f7F800000;
	selp.f32 	%f24, %f23, %f22, %p26;
	setp.eq.f32 	%p27, %f6, 0f00000000;
	mul.f32 	%f25, %f24, 0fC0000000;
	selp.f32 	%f26, 0f7F800000, %f25, %p27;
	sqrt.rn.f32 	%f27, %f26;
	sin.approx.f32 	%f28, %f4;
	cos.approx.f32 	%f29, %f4;
	mul.f32 	%f30, %f27, %f28;
	mul.f32 	%f31, %f27, %f29;
	st.global.f32 	[%rd2+32], %f31;
	mov.b32 	%r360, 1;
	st.global.u32 	[%rd2+24], %r360;
	cvt.f64.f32 	%fd1, %f30;
	cvta.to.global.u64 	%rd19, %rd8;
	shl.b64 	%rd20, %rd1, 3;
	add.s64 	%rd21, %rd19, %rd20;
	st.global.f64 	[%rd21], %fd1;
$L__BB0_44:
	ret;

}


// ===== COMPILED SASS (sm_100) =====

	.target	sm_100

	.elftype	@"ET_EXEC"


//--------------------- .note.nv.tkinfo           --------------------------
	.section	.note.nv.tkinfo,"",@"SHT_NOTE"
	.sectionflags	@"SHF_NOTE_NV_TKINFO"
	.tkinfo
        /*0018*/ 	.word	0x00000002
        /*0030*/ 	.string	""
        /*0030*/ 	.string	"ptxas"
        /*0030*/ 	.string	"Cuda compilation tools, release 13.0, V13.0.88"
        /*0030*/ 	.string	"Build cuda_13.0.r13.0/compiler.36424714_0"
        /*0030*/ 	.string	"-arch sm_100 -m 64 "



//--------------------- .note.nv.cuinfo           --------------------------
	.section	.note.nv.cuinfo,"",@"SHT_NOTE"
	.sectionflags	@"SHF_NOTE_NV_CUINFO"
        /*0018*/ 	.short	0x0002
        /*001a*/ 	.short	0x0064
        /*001c*/ 	.short	0x0082
	.zero		2


//--------------------- .nv.info                  --------------------------
	.section	.nv.info,"",@"SHT_CUDA_INFO"
	.align	4


	//----- nvinfo : EIATTR_REGCOUNT
	.align		4
        /*0000*/ 	.byte	0x04, 0x2f
        /*0002*/ 	.short	(.L_10 - .L_9)
	.align		4
.L_9:
        /*0004*/ 	.word	index@(_Z25Normal_random_matrix_kerniiPdiP17curandStateXORWOWy)
        /*0008*/ 	.word	0x0000001f


	//----- nvinfo : EIATTR_FRAME_SIZE
	.align		4
.L_10:
        /*000c*/ 	.byte	0x04, 0x11
        /*000e*/ 	.short	(.L_12 - .L_11)
	.align		4
.L_11:
        /*0010*/ 	.word	index@($__internal_0_$__cuda_sm20_sqrt_rn_f32_slowpath)
        /*0014*/ 	.word	0x00000000


	//----- nvinfo : EIATTR_FRAME_SIZE
	.align		4
.L_12:
        /*0018*/ 	.byte	0x04, 0x11
        /*001a*/ 	.short	(.L_14 - .L_13)
	.align		4
.L_13:
        /*001c*/ 	.word	index@(_Z25Normal_random_matrix_kerniiPdiP17curandStateXORWOWy)
        /*0020*/ 	.word	0x00000000


	//----- nvinfo : EIATTR_MIN_STACK_SIZE
	.align		4
.L_14:
        /*0024*/ 	.byte	0x04, 0x12
        /*0026*/ 	.short	(.L_16 - .L_15)
	.align		4
.L_15:
        /*0028*/ 	.word	index@(_Z25Normal_random_matrix_kerniiPdiP17curandStateXORWOWy)
        /*002c*/ 	.word	0x00000000
.L_16:


//--------------------- .nv.compat                --------------------------
	.section	.nv.compat,"",@"SHT_CUDA_COMPAT_INFO"
	.align	4
        /*0000*/ 	.byte	0x02, 0x09, 0x00, 0x00, 0x02, 0x02, 0x01, 0x00, 0x02, 0x05, 0x05, 0x00, 0x03, 0x07, 0x01, 0x01
        /*0010*/ 	.byte	0x02, 0x03, 0x00, 0x00, 0x02, 0x06, 0x01, 0x00, 0x04, 0x0b, 0x08, 0x00, 0x01, 0x00, 0x00, 0x00
        /*0020*/ 	.byte	0x00, 0x00, 0x00, 0x00


//--------------------- .nv.info._Z25Normal_random_matrix_kerniiPdiP17curandStateXORWOWy --------------------------
	.section	.nv.info._Z25Normal_random_matrix_kerniiPdiP17curandStateXORWOWy,"",@"SHT_CUDA_INFO"
	.sectionflags	@""
	.align	4


	//----- nvinfo : EIATTR_CUDA_API_VERSION
	.align		4
        /*0000*/ 	.byte	0x04, 0x37
        /*0002*/ 	.short	(.L_18 - .L_17)
.L_17:
        /*0004*/ 	.word	0x00000082


	//----- nvinfo : EIATTR_KPARAM_INFO
	.align		4
.L_18:
        /*0008*/ 	.byte	0x04, 0x17
        /*000a*/ 	.short	(.L_20 - .L_19)
.L_19:
        /*000c*/ 	.word	0x00000000
        /*0010*/ 	.short	0x0005
        /*0012*/ 	.short	0x0020
        /*0014*/ 	.byte	0x00, 0xf0, 0x21, 0x00


	//----- nvinfo : EIATTR_KPARAM_INFO
	.align		4
.L_20:
        /*0018*/ 	.byte	0x04, 0x17
        /*001a*/ 	.short	(.L_22 - .L_21)
.L_21:
        /*001c*/ 	.word	0x00000000
        /*0020*/ 	.short	0x0004
        /*0022*/ 	.short	0x0018
        /*0024*/ 	.byte	0x00, 0xf5, 0x21, 0x00


	//----- nvinfo : EIATTR_KPARAM_INFO
	.align		4
.L_22:
        /*0028*/ 	.byte	0x04, 0x17
        /*002a*/ 	.short	(.L_24 - .L_23)
.L_23:
        /*002c*/ 	.word	0x00000000
        /*0030*/ 	.short	0x0003
        /*0032*/ 	.short	0x0010
        /*0034*/ 	.byte	0x00, 0xf0, 0x11, 0x00


	//----- nvinfo : EIATTR_KPARAM_INFO
	.align		4
.L_24:
        /*0038*/ 	.byte	0x04, 0x17
        /*003a*/ 	.short	(.L_26 - .L_25)
.L_25:
        /*003c*/ 	.word	0x00000000
        /*0040*/ 	.short	0x0002
        /*0042*/ 	.short	0x0008
        /*0044*/ 	.byte	0x00, 0xf5, 0x21, 0x00


	//----- nvinfo : EIATTR_KPARAM_INFO
	.align		4
.L_26:
        /*0048*/ 	.byte	0x04, 0x17
        /*004a*/ 	.short	(.L_28 - .L_27)
.L_27:
        /*004c*/ 	.word	0x00000000
        /*0050*/ 	.short	0x0001
        /*0052*/ 	.short	0x0004
        /*0054*/ 	.byte	0x00, 0xf0, 0x11, 0x00


	//----- nvinfo : EIATTR_KPARAM_INFO
	.align		4
.L_28:
        /*0058*/ 	.byte	0x04, 0x17
        /*005a*/ 	.short	(.L_30 - .L_29)
.L_29:
        /*005c*/ 	.word	0x00000000
        /*0060*/ 	.short	0x0000
        /*0062*/ 	.short	0x0000
        /*0064*/ 	.byte	0x00, 0xf0, 0x11, 0x00


	//----- nvinfo : EIATTR_SPARSE_MMA_MASK
	.align		4
.L_30:
        /*0068*/ 	.byte	0x03, 0x50
        /*006a*/ 	.short	0x0000


	//----- nvinfo : EIATTR_MAXREG_COUNT
	.align		4
        /*006c*/ 	.byte	0x03, 0x1b
        /*006e*/ 	.short	0x00ff


	//----- nvinfo : EIATTR_MERCURY_ISA_VERSION
	.align		4
        /*0070*/ 	.byte	0x03, 0x5f
        /*0072*/ 	.short	0x0101


	//----- nvinfo : EIATTR_VRC_CTA_INIT_COUNT
	.align		4
        /*0074*/ 	.byte	0x02, 0x4a
	.zero		1
	.zero		1


	//----- nvinfo : EIATTR_EXIT_INSTR_OFFSETS
	.align		4
        /*0078*/ 	.byte	0x04, 0x1c
        /*007a*/ 	.short	(.L_32 - .L_31)


	//   ....[0]....
.L_31:
        /*007c*/ 	.word	0x00000f80


	//   ....[1]....
        /*0080*/ 	.word	0x000014e0


	//----- nvinfo : EIATTR_CRS_STACK_SIZE
	.align		4
.L_32:
        /*0084*/ 	.byte	0x04, 0x1e
        /*0086*/ 	.short	(.L_34 - .L_33)
.L_33:
        /*0088*/ 	.word	0x00000000


	//----- nvinfo : EIATTR_CBANK_PARAM_SIZE
	.align		4
.L_34:
        /*008c*/ 	.byte	0x03, 0x19
        /*008e*/ 	.short	0x0028


	//----- nvinfo : EIATTR_PARAM_CBANK
	.align		4
        /*0090*/ 	.byte	0x04, 0x0a
        /*0092*/ 	.short	(.L_36 - .L_35)
	.align		4
.L_35:
        /*0094*/ 	.word	index@(.nv.constant0._Z25Normal_random_matrix_kerniiPdiP17curandStateXORWOWy)
        /*0098*/ 	.short	0x0380
        /*009a*/ 	.short	0x0028


	//----- nvinfo : EIATTR_SW_WAR
	.align		4
.L_36:
        /*009c*/ 	.byte	0x04, 0x36
        /*009e*/ 	.short	(.L_38 - .L_37)
.L_37:
        /*00a0*/ 	.word	0x00000008
.L_38:


//--------------------- .nv.callgraph             --------------------------
	.section	.nv.callgraph,"",@"SHT_CUDA_CALLGRAPH"
	.align	4
	.sectionentsize	8
	.align		4
        /*0000*/ 	.word	0x00000000
	.align		4
        /*0004*/ 	.word	0xffffffff
	.align		4
        /*0008*/ 	.word	0x00000000
	.align		4
        /*000c*/ 	.word	0xfffffffe
	.align		4
        /*0010*/ 	.word	0x00000000
	.align		4
        /*0014*/ 	.word	0xfffffffd
	.align		4
        /*0018*/ 	.word	0x00000000
	.align		4
        /*001c*/ 	.word	0xfffffffc


//--------------------- .nv.constant4             --------------------------
	.section	.nv.constant4,"a",@progbits
	.align	8
	.align		8
.nv.constant4:
        /*0000*/ 	.dword	precalc_xorwow_matrix
	.align		8
        /*0008*/ 	.dword	precalc_xorwow_offset_matrix
	.align		8
        /*0010*/ 	.dword	mrg32k3aM1
	.align		8
        /*0018*/ 	.dword	mrg32k3aM2
	.align		8
        /*0020*/ 	.dword	mrg32k3aM1SubSeq
	.align		8
        /*0028*/ 	.dword	mrg32k3aM2SubSeq
	.align		8
        /*0030*/ 	.dword	mrg32k3aM1Seq
	.align		8
        /*0038*/ 	.dword	mrg32k3aM2Seq


//--------------------- .nv.constant3             --------------------------
	.section	.nv.constant3,"a",@progbits
	.align	8
.nv.constant3:
	.type		__cr_lgamma_table,@object
	.size		__cr_lgamma_table,(.L_8 - __cr_lgamma_table)
__cr_lgamma_table:
        /*0000*/ 	.byte	0x00, 0x00, 0x00, 0x00, 0x00, 0x00, 0x00, 0x00, 0x00, 0x00, 0x00, 0x00, 0x00, 0x00, 0x00, 0x00
        /*0010*/ 	.byte	0xef, 0x39, 0xfa, 0xfe, 0x42, 0x2e, 0xe6, 0x3f, 0x02, 0x20, 0x2a, 0xfa, 0x0b, 0xab, 0xfc, 0x3f
        /*0020*/ 	.byte	0xf9, 0x2c, 0x92, 0x7c, 0xa7, 0x6c, 0x09, 0x40, 0xc9, 0x79, 0x44, 0x3c, 0x64, 0x26, 0x13, 0x40
        /*0030*/ 	.byte	0xca, 0x01, 0xcf, 0x3a, 0x27, 0x51, 0x1a, 0x40, 0x30, 0xcc, 0x2d, 0xf3, 0xe1, 0x0c, 0x21, 0x40
        /*0040*/ 	.byte	0x0d, 0xb7, 0xfc, 0x82, 0x8e, 0x35, 0x25, 0x40
.L_8:


//--------------------- .text._Z25Normal_random_matrix_kerniiPdiP17curandStateXORWOWy --------------------------
	.section	.text._Z25Normal_random_matrix_kerniiPdiP17curandStateXORWOWy,"ax",@progbits
	.align	128
.text._Z25Normal_random_matrix_kerniiPdiP17curandStateXORWOWy:
        .type           _Z25Normal_random_matrix_kerniiPdiP17curandStateXORWOWy,@function
        .size           _Z25Normal_random_matrix_kerniiPdiP17curandStateXORWOWy,(.L_x_13 - _Z25Normal_random_matrix_kerniiPdiP17curandStateXORWOWy)
        .other          _Z25Normal_random_matrix_kerniiPdiP17curandStateXORWOWy,@"STO_CUDA_ENTRY STV_DEFAULT"
_Z25Normal_random_matrix_kerniiPdiP17curandStateXORWOWy:
[----:B------:R-:W-:Y:S01]  /*0000*/  LDC R1, c[0x0][0x37c] ;  /* 0x0000df00ff017b82 */ /* 0x000fe20000000800 */
[----:B------:R-:W0:Y:S07]  /*0010*/  S2R R3, SR_TID.X ;  /* 0x0000000000037919 */ /* 0x000e2e0000002100 */
[----:B------:R-:W1:Y:S01]  /*0020*/  LDC.64 R4, c[0x0][0x3a0] ;  /* 0x0000e800ff047b82 */ /* 0x000e620000000a00 */
[----:B------:R-:W2:Y:S01]  /*0030*/  LDCU.64 UR6, c[0x0][0x358] ;  /* 0x00006b00ff0677ac */ /* 0x000ea20008000a00 */
[----:B------:R-:W-:Y:S06]  /*0040*/  BSSY.RECONVERGENT B0, `(.L_x_0) ;  /* 0x00000eb000007945 */ /* 0x000fec0003800200 */
[----:B------:R-:W0:Y:S08]  /*0050*/  S2UR UR4, SR_CTAID.X ;  /* 0x00000000000479c3 */ /* 0x000e300000002500 */
[----:B------:R-:W0:Y:S08]  /*0060*/  LDC R12, c[0x0][0x360] ;  /* 0x0000d800ff0c7b82 */ /* 0x000e300000000800 */
[----:B------:R-:W3:Y:S01]  /*0070*/  LDC.64 R8, c[0x0][0x398] ;  /* 0x0000e600ff087b82 */ /* 0x000ee20000000a00 */
[----:B-1----:R-:W-:-:S02]  /*0080*/  LOP3.LUT R0, R4, 0xaad26b49, RZ, 0x3c, !PT ;  /* 0xaad26b4904007812 */ /* 0x002fc400078e3cff */
[----:B------:R-:W-:-:S03]  /*0090*/  LOP3.LUT R2, R5, 0xf7dcefdd, RZ, 0x3c, !PT ;  /* 0xf7dcefdd05027812 */ /* 0x000fc600078e3cff */
[----:B------:R-:W-:-:S04]  /*00a0*/  IMAD R0, R0, 0x4182bed5, RZ ;  /* 0x4182bed500007824 */ /* 0x000fc800078e02ff */
[C---:B------:R-:W-:Y:S01]  /*00b0*/  VIADD R7, R0.reuse, 0x75bcd15 ;  /* 0x075bcd1500077836 */ /* 0x040fe20000000000 */
[----:B------:R-:W-:Y:S01]  /*00c0*/  LOP3.LUT R4, R0, 0x159a55e5, RZ, 0x3c, !PT ;  /* 0x159a55e500047812 */ /* 0x000fe200078e3cff */
[----:B0-----:R-:W-:Y:S02]  /*00d0*/  IMAD R12, R12, UR4, R3 ;  /* 0x000000040c0c7c24 */ /* 0x001fe4000f8e0203 */
[----:B------:R-:W-:-:S03]  /*00e0*/  IMAD R3, R2, -0x658354e5, RZ ;  /* 0x9a7cab1b02037824 */ /* 0x000fc600078e02ff */
[----:B------:R-:W-:Y:S01]  /*00f0*/  ISETP.NE.AND P0, PT, R12, RZ, PT ;  /* 0x000000ff0c00720c */ /* 0x000fe20003f05270 */
[----:B------:R-:W-:Y:S01]  /*0100*/  IMAD.IADD R6, R0, 0x1, R3 ;  /* 0x0000000100067824 */ /* 0x000fe200078e0203 */
[C---:B------:R-:W-:Y:S01]  /*0110*/  LOP3.LUT R2, R3.reuse, 0x5491333, RZ, 0x3c, !PT ;  /* 0x0549133303027812 */ /* 0x040fe200078e3cff */
[----:B------:R-:W-:Y:S02]  /*0120*/  VIADD R5, R3, 0x1f123bb5 ;  /* 0x1f123bb503057836 */ /* 0x000fe40000000000 */
[----:B---3--:R-:W-:-:S04]  /*0130*/  IMAD.WIDE R8, R12, 0x30, R8 ;  /* 0x000000300c087825 */ /* 0x008fc800078e0208 */
[----:B------:R-:W-:Y:S01]  /*0140*/  VIADD R3, R0, 0x583f19 ;  /* 0x00583f1900037836 */ /* 0x000fe20000000000 */
[----:B--2---:R0:W-:Y:S01]  /*0150*/  STG.E.64 desc[UR6][R8.64+0x8], R4 ;  /* 0x0000080408007986 */ /* 0x0041e2000c101b06 */
[----:B------:R-:W-:Y:S01]  /*0160*/  VIADD R6, R6, 0x64f0c9 ;  /* 0x0064f0c906067836 */ /* 0x000fe20000000000 */
[----:B------:R-:W-:Y:S02]  /*0170*/  SHF.R.S32.HI R0, RZ, 0x1f, R12 ;  /* 0x0000001fff007819 */ /* 0x000fe4000001140c */
[----:B------:R0:W-:Y:S04]  /*0180*/  STG.E.64 desc[UR6][R8.64+0x10], R2 ;  /* 0x0000100208007986 */ /* 0x0001e8000c101b06 */
[----:B------:R0:W-:Y:S01]  /*0190*/  STG.E.64 desc[UR6][R8.64], R6 ;  /* 0x0000000608007986 */ /* 0x0001e2000c101b06 */
[----:B------:R-:W-:Y:S05]  /*01a0*/  @!P0 BRA `(.L_x_1) ;  /* 0x0000000c00508947 */ /* 0x000fea0003800000 */
[----:B0-----:R-:W-:Y:S02]  /*01b0*/  IMAD.MOV.U32 R6, RZ, RZ, RZ ;  /* 0x000000ffff067224 */ /* 0x001fe400078e00ff */
[----:B------:R-:W-:-:S07]  /*01c0*/  IMAD.MOV.U32 R13, RZ, RZ, R12 ;  /* 0x000000ffff0d7224 */ /* 0x000fce00078e000c */
.L_x_7:
[----:B------:R-:W-:Y:S01]  /*01d0*/  LOP3.LUT R8, R13, 0x3, RZ, 0xc0, !PT ;  /* 0x000000030d087812 */ /* 0x000fe200078ec0ff */
[----:B------:R-:W-:Y:S03]  /*01e0*/  BSSY.RECONVERGENT B1, `(.L_x_2) ;  /* 0x00000ca000017945 */ /* 0x000fe60003800200 */
[----:B------:R-:W-:-:S04]  /*01f0*/  ISETP.NE.U32.AND P0, PT, R8, RZ, PT ;  /* 0x000000ff0800720c */ /* 0x000fc80003f05070 */
[----:B------:R-:W-:-:S13]  /*0200*/  ISETP.NE.AND.EX P0, PT, RZ, RZ, PT, P0 ;  /* 0x000000ffff00720c */ /* 0x000fda0003f05300 */
[----:B0-----:R-:W-:Y:S05]  /*0210*/  @!P0 BRA `(.L_x_3) ;  /* 0x0000000c00188947 */ /* 0x001fea0003800000 */
[----:B------:R-:W0:Y:S01]  /*0220*/  LDC.64 R8, c[0x4][RZ] ;  /* 0x01000000ff087b82 */ /* 0x000e220000000a00 */
[----:B------:R-:W-:Y:S02]  /*0230*/  IMAD.MOV.U32 R14, RZ, RZ, RZ ;  /* 0x000000ffff0e7224 */ /* 0x000fe400078e00ff */
[----:B0-----:R-:W-:-:S07]  /*0240*/  IMAD.WIDE.U32 R8, R6, 0xc80, R8 ;  /* 0x00000c8006087825 */ /* 0x001fce00078e0008 */
.L_x_6:
[----:B------:R-:W-:Y:S01]  /*0250*/  IMAD.MOV.U32 R15, RZ, RZ, RZ ;  /* 0x000000ffff0f7224 */ /* 0x000fe200078e00ff */
[----:B0-----:R-:W-:Y:S02]  /*0260*/  CS2R R2, SRZ ;  /* 0x0000000000027805 */ /* 0x001fe4000001ff00 */
[----:B------:R-:W-:Y:S01]  /*0270*/  CS2R R4, SRZ ;  /* 0x0000000000047805 */ /* 0x000fe2000001ff00 */
[----:B------:R-:W-:-:S07]  /*0280*/  IMAD.MOV.U32 R7, RZ, RZ, RZ ;  /* 0x000000ffff077224 */ /* 0x000fce00078e00ff */
.L_x_5:
[----:B------:R-:W0:Y:S02]  /*0290*/  LDC.64 R10, c[0x0][0x398] ;  /* 0x0000e600ff0a7b82 */ /* 0x000e240000000a00 */
[----:B0-----:R-:W-:-:S04]  /*02a0*/  IMAD.WIDE R10, R12, 0x30, R10 ;  /* 0x000000300c0a7825 */ /* 0x001fc800078e020a */
[----:B------:R-:W-:-:S05]  /*02b0*/  IMAD.WIDE.U32 R10, R15, 0x4, R10 ;  /* 0x000000040f0a7825 */ /* 0x000fca00078e000a */
[----:B------:R0:W5:Y:S01]  /*02c0*/  LDG.E R16, desc[UR6][R10.64+0x4] ;  /* 0x000004060a107981 */ /* 0x000162000c1e1900 */
[----:B------:R-:W-:-:S07]  /*02d0*/  IMAD.MOV.U32 R17, RZ, RZ, RZ ;  /* 0x000000ffff117224 */ /* 0x000fce00078e00ff */
.L_x_4:
[----:B-----5:R-:W-:Y:S01]  /*02e0*/  SHF.R.U32.HI R23, RZ, R17, R16 ;  /* 0x00000011ff177219 */ /* 0x020fe20000011610 */
[----:B0-----:R-:W-:-:S03]  /*02f0*/  IMAD.SHL.U32 R10, R15, 0x20, RZ ;  /* 0x000000200f0a7824 */ /* 0x001fc600078e00ff */
[----:B------:R-:W-:Y:S01]  /*0300*/  LOP3.LUT R11, R23, 0x1, RZ, 0xc0, !PT ;  /* 0x00000001170b7812 */ /* 0x000fe200078ec0ff */
[----:B------:R-:W-:-:S03]  /*0310*/  IMAD.IADD R10, R10, 0x1, R17 ;  /* 0x000000010a0a7824 */ /* 0x000fc600078e0211 */
[----:B------:R-:W-:Y:S01]  /*0320*/  ISETP.NE.U32.AND P0, PT, R11, 0x1, PT ;  /* 0x000000010b00780c */ /* 0x000fe20003f05070 */
[----:B------:R-:W-:-:S03]  /*0330*/  IMAD R11, R10, 0x5, RZ ;  /* 0x000000050a0b7824 */ /* 0x000fc600078e02ff */
[----:B------:R-:W-:Y:S01]  /*0340*/  R2P PR, R23, 0x7e ;  /* 0x0000007e17007804 */ /* 0x000fe20000000000 */
[----:B------:R-:W-:-:S08]  /*0350*/  IMAD.WIDE.U32 R10, R11, 0x4, R8 ;  /* 0x000000040b0a7825 */ /* 0x000fd000078e0008 */
[----:B------:R-:W2:Y:S04]  /*0360*/  @!P0 LDG.E R20, desc[UR6][R10.64+0x10] ;  /* 0x000010060a148981 */ /* 0x000ea8000c1e1900 */
[----:B------:R-:W3:Y:S04]  /*0370*/  @P1 LDG.E R22, desc[UR6][R10.64+0x24] ;  /* 0x000024060a161981 */ /* 0x000ee8000c1e1900 */
[----:B------:R-:W4:Y:S04]  /*0380*/  @P2 LDG.E R24, desc[UR6][R10.64+0x38] ;  /* 0x000038060a182981 */ /* 0x000f28000c1e1900 */
[----:B------:R-:W4:Y:S04]  /*0390*/  @P3 LDG.E R26, desc[UR6][R10.64+0x4c] ;  /* 0x00004c060a1a3981 */ /* 0x000f28000c1e1900 */
[----:B------:R-:W4:Y:S04]  /*03a0*/  @P4 LDG.E R28, desc[UR6][R10.64+0x60] ;  /* 0x000060060a1c4981 */ /* 0x000f28000c1e1900 */
[----:B------:R-:W4:Y:S04]  /*03b0*/  @!P0 LDG.E R18, desc[UR6][R10.64] ;  /* 0x000000060a128981 */ /* 0x000f28000c1e1900 */
[----:B------:R-:W4:Y:S04]  /*03c0*/  @!P0 LDG.E R19, desc[UR6][R10.64+0x4] ;  /* 0x000004060a138981 */ /* 0x000f28000c1e1900 */
[----:B------:R-:W4:Y:S04]  /*03d0*/  @P5 LDG.E R21, desc[UR6][R10.64+0x74] ;  /* 0x000074060a155981 */ /* 0x000f28000c1e1900 */
[----:B------:R-:W4:Y:S04]  /*03e0*/  @P1 LDG.E R25, desc[UR6][R10.64+0x20] ;  /* 0x000020060a191981 */ /* 0x000f28000c1e1900 */
[----:B------:R-:W4:Y:S01]  /*03f0*/  @P3 LDG.E R27, desc[UR6][R10.64+0x48] ;  /* 0x000048060a1b3981 */ /* 0x000f22000c1e1900 */
[----:B--2---:R-:W-:-:S03]  /*0400*/  @!P0 LOP3.LUT R3, R3, R20, RZ, 0x3c, !PT ;  /* 0x0000001403038212 */ /* 0x004fc600078e3cff */
[----:B------:R-:W2:Y:S01]  /*0410*/  @P1 LDG.E R20, desc[UR6][R10.64+0x14] ;  /* 0x000014060a141981 */ /* 0x000ea2000c1e1900 */
[----:B---3--:R-:W-:-:S03]  /*0420*/  @P1 LOP3.LUT R3, R3, R22, RZ, 0x3c, !PT ;  /* 0x0000001603031212 */ /* 0x008fc600078e3cff */
[----:B------:R-:W3:Y:S01]  /*0430*/  @P1 LDG.E R22, desc[UR6][R10.64+0x1c] ;  /* 0x00001c060a161981 */ /* 0x000ee2000c1e1900 */
[----:B----4-:R-:W-:-:S03]  /*0440*/  @P2 LOP3.LUT R3, R3, R24, RZ, 0x3c, !PT ;  /* 0x0000001803032212 */ /* 0x010fc600078e3cff */
[----:B------:R-:W4:Y:S01]  /*0450*/  @P2 LDG.E R24, desc[UR6][R10.64+0x28] ;  /* 0x000028060a182981 */ /* 0x000f22000c1e1900 */
[----:B------:R-:W-:-:S03]  /*0460*/  @P3 LOP3.LUT R3, R3, R26, RZ, 0x3c, !PT ;  /* 0x0000001a03033212 */ /* 0x000fc600078e3cff */
[----:B------:R-:W3:Y:S01]  /*0470*/  @P6 LDG.E R26, desc[UR6][R10.64+0x88] ;  /* 0x000088060a1a6981 */ /* 0x000ee2000c1e1900 */
[----:B------:R-:W-:Y:S02]  /*0480*/  @P4 LOP3.LUT R3, R3, R28, RZ, 0x3c, !PT ;  /* 0x0000001c03034212 */ /* 0x000fe400078e3cff */
[----:B------:R-:W-:Y:S02]  /*0490*/  @!P0 LOP3.LUT R7, R7, R18, RZ, 0x3c, !PT ;  /* 0x0000001207078212 */ /* 0x000fe400078e3cff */
[----:B------:R-:W3:Y:S01]  /*04a0*/  @!P0 LDG.E R18, desc[UR6][R10.64+0x8] ;  /* 0x000008060a128981 */ /* 0x000ee2000c1e1900 */
[----:B------:R-:W-:-:S03]  /*04b0*/  @!P0 LOP3.LUT R4, R4, R19, RZ, 0x3c, !PT ;  /* 0x0000001304048212 */ /* 0x000fc600078e3cff */
[----:B------:R-:W3:Y:S01]  /*04c0*/  @!P0 LDG.E R19, desc[UR6][R10.64+0xc] ;  /* 0x00000c060a138981 */ /* 0x000ee2000c1e1900 */
[----:B------:R-:W-:-:S03]  /*04d0*/  @P5 LOP3.LUT R3, R3, R21, RZ, 0x3c, !PT ;  /* 0x0000001503035212 */ /* 0x000fc600078e3cff */
[----:B------:R-:W3:Y:S01]  /*04e0*/  @P1 LDG.E R21, desc[UR6][R10.64+0x18] ;  /* 0x000018060a151981 */ /* 0x000ee2000c1e1900 */
[----:B--2---:R-:W-:-:S03]  /*04f0*/  @P1 LOP3.LUT R7, R7, R20, RZ, 0x3c, !PT ;  /* 0x0000001407071212 */ /* 0x004fc600078e3cff */
[----:B------:R-:W2:Y:S01]  /*0500*/  @P3 LDG.E R20, desc[UR6][R10.64+0x3c] ;  /* 0x00003c060a143981 */ /* 0x000ea2000c1e1900 */
[----:B----4-:R-:W-:-:S03]  /*0510*/  @P2 LOP3.LUT R7, R7, R24, RZ, 0x3c, !PT ;  /* 0x0000001807072212 */ /* 0x010fc600078e3cff */
[----:B------:R-:W4:Y:S01]  /*0520*/  @P4 LDG.E R24, desc[UR6][R10.64+0x50] ;  /* 0x000050060a184981 */ /* 0x000f22000c1e1900 */
[----:B---3--:R-:W-:-:S03]  /*0530*/  @!P0 LOP3.LUT R5, R5, R18, RZ, 0x3c, !PT ;  /* 0x0000001205058212 */ /* 0x008fc600078e3cff */
[----:B------:R-:W3:Y:S01]  /*0540*/  @P2 LDG.E R18, desc[UR6][R10.64+0x30] ;  /* 0x000030060a122981 */ /* 0x000ee2000c1e1900 */
[----:B------:R-:W-:-:S03]  /*0550*/  @!P0 LOP3.LUT R2, R2, R19, RZ, 0x3c, !PT ;  /* 0x0000001302028212 */ /* 0x000fc600078e3cff */
[----:B------:R-:W3:Y:S01]  /*0560*/  @P2 LDG.E R19, desc[UR6][R10.64+0x2c] ;  /* 0x00002c060a132981 */ /* 0x000ee2000c1e1900 */
[----:B------:R-:W-:-:S03]  /*0570*/  @P1 LOP3.LUT R4, R4, R21, RZ, 0x3c, !PT ;  /* 0x0000001504041212 */ /* 0x000fc600078e3cff */
[----:B------:R-:W3:Y:S01]  /*0580*/  @P2 LDG.E R21, desc[UR6][R10.64+0x34] ;  /* 0x000034060a152981 */ /* 0x000ee2000c1e1900 */
[----:B------:R-:W-:Y:S02]  /*0590*/  @P1 LOP3.LUT R5, R5, R22, RZ, 0x3c, !PT ;  /* 0x0000001605051212 */ /* 0x000fe400078e3cff */
[----:B------:R-:W-:Y:S01]  /*05a0*/  @P1 LOP3.LUT R2, R2, R25, RZ, 0x3c, !PT ;  /* 0x0000001902021212 */ /* 0x000fe200078e3cff */
[----:B------:R-:W3:Y:S04]  /*05b0*/  @P3 LDG.E R22, desc[UR6][R10.64+0x44] ;  /* 0x000044060a163981 */ /* 0x000ee8000c1e1900 */
[----:B------:R-:W3:Y:S01]  /*05c0*/  @P3 LDG.E R25, desc[UR6][R10.64+0x40] ;  /* 0x000040060a193981 */ /* 0x000ee2000c1e1900 */
[----:B--2---:R-:W-:-:S03]  /*05d0*/  @P3 LOP3.LUT R7, R7, R20, RZ, 0x3c, !PT ;  /* 0x0000001407073212 */ /* 0x004fc600078e3cff */
[----:B------:R-:W2:Y:S01]  /*05e0*/  @P5 LDG.E R20, desc[UR6][R10.64+0x64] ;  /* 0x000064060a145981 */ /* 0x000ea2000c1e1900 */
[----:B----4-:R-:W-:-:S03]  /*05f0*/  @P4 LOP3.LUT R7, R7, R24, RZ, 0x3c, !PT ;  /* 0x0000001807074212 */ /* 0x010fc600078e3cff */
[----:B------:R-:W4:Y:S01]  /*0600*/  @P6 LDG.E R24, desc[UR6][R10.64+0x78] ;  /* 0x000078060a186981 */ /* 0x000f22000c1e1900 */
[----:B---3--:R-:W-:-:S03]  /*0610*/  @P2 LOP3.LUT R5, R5, R18, RZ, 0x3c, !PT ;  /* 0x0000001205052212 */ /* 0x008fc600078e3cff */
[----:B------:R-:W3:Y:S01]  /*0620*/  @P4 LDG.E R18, desc[UR6][R10.64+0x58] ;  /* 0x000058060a124981 */ /* 0x000ee2000c1e1900 */
[----:B------:R-:W-:-:S03]  /*0630*/  @P2 LOP3.LUT R4, R4, R19, RZ, 0x3c, !PT ;  /* 0x0000001304042212 */ /* 0x000fc600078e3cff */
[----:B------:R-:W3:Y:S01]  /*0640*/  @P4 LDG.E R19, desc[UR6][R10.64+0x54] ;  /* 0x000054060a134981 */ /* 0x000ee2000c1e1900 */
[----:B------:R-:W-:-:S03]  /*0650*/  @P2 LOP3.LUT R2, R2, R21, RZ, 0x3c, !PT ;  /* 0x0000001502022212 */ /* 0x000fc600078e3cff */
[----:B------:R-:W3:Y:S01]  /*0660*/  @P4 LDG.E R21, desc[UR6][R10.64+0x5c] ;  /* 0x00005c060a154981 */ /* 0x000ee2000c1e1900 */
[----:B------:R-:W-:Y:S02]  /*0670*/  @P3 LOP3.LUT R5, R5, R22, RZ, 0x3c, !PT ;  /* 0x0000001605053212 */ /* 0x000fe400078e3cff */
[----:B------:R-:W-:Y:S01]  /*0680*/  @P3 LOP3.LUT R2, R2, R27, RZ, 0x3c, !PT ;  /* 0x0000001b02023212 */ /* 0x000fe200078e3cff */
[----:B------:R-:W3:Y:S01]  /*0690*/  @P5 LDG.E R22, desc[UR6][R10.64+0x6c] ;  /* 0x00006c060a165981 */ /* 0x000ee2000c1e1900 */
[----:B------:R-:W-:-:S03]  /*06a0*/  @P3 LOP3.LUT R4, R4, R25, RZ, 0x3c, !PT ;  /* 0x0000001904043212 */ /* 0x000fc600078e3cff */
[----:B------:R-:W3:Y:S04]  /*06b0*/  @P5 LDG.E R25, desc[UR6][R10.64+0x68] ;  /* 0x000068060a195981 */ /* 0x000ee8000c1e1900 */
[----:B------:R-:W3:Y:S01]  /*06c0*/  @P5 LDG.E R27, desc[UR6][R10.64+0x70] ;  /* 0x000070060a1b5981 */ /* 0x000ee2000c1e1900 */
[----:B------:R-:W-:Y:S02]  /*06d0*/  LOP3.LUT P0, RZ, R23, 0x80, RZ, 0xc0, !PT ;  /* 0x0000008017ff7812 */ /* 0x000fe4000780c0ff */
[----:B--2---:R-:W-:-:S11]  /*06e0*/  @P5 LOP3.LUT R7, R7, R20, RZ, 0x3c, !PT ;  /* 0x0000001407075212 */ /* 0x004fd600078e3cff */
        /* <DEDUP_REMOVED lines=15> */
[----:B------:R-:W-:Y:S02]  /*07e0*/  @P6 LOP3.LUT R3, R3, R26, RZ, 0x3c, !PT ;  /* 0x0000001a03036212 */ /* 0x000fe400078e3cff */
[----:B--2---:R-:W-:Y:S02]  /*07f0*/  @P0 LOP3.LUT R7, R7, R20, RZ, 0x3c, !PT ;  /* 0x0000001407070212 */ /* 0x004fe400078e3cff */
[----:B----4-:R-:W-:Y:S02]  /*0800*/  @P0 LOP3.LUT R3, R3, R24, RZ, 0x3c, !PT ;  /* 0x0000001803030212 */ /* 0x010fe400078e3cff */
[----:B---3--:R-:W-:Y:S02]  /*0810*/  @P6 LOP3.LUT R5, R5, R18, RZ, 0x3c, !PT ;  /* 0x0000001205056212 */ /* 0x008fe400078e3cff */
[----:B------:R-:W-:Y:S02]  /*0820*/  @P6 LOP3.LUT R4, R4, R19, RZ, 0x3c, !PT ;  /* 0x0000001304046212 */ /* 0x000fe400078e3cff */
[----:B------:R-:W-:-:S02]  /*0830*/  @P6 LOP3.LUT R2, R2, R21, RZ, 0x3c, !PT ;  /* 0x0000001502026212 */ /* 0x000fc400078e3cff */
[----:B------:R-:W-:Y:S02]  /*0840*/  @P0 LOP3.LUT R5, R5, R22, RZ, 0x3c, !PT ;  /* 0x0000001605050212 */ /* 0x000fe400078e3cff */
[----:B------:R-:W-:Y:S02]  /*0850*/  @P0 LOP3.LUT R4, R4, R25, RZ, 0x3c, !PT ;  /* 0x0000001904040212 */ /* 0x000fe400078e3cff */
[----:B------:R-:W-:Y:S02]  /*0860*/  @P0 LOP3.LUT R2, R2, R27, RZ, 0x3c, !PT ;  /* 0x0000001b02020212 */ /* 0x000fe400078e3cff */
[----:B------:R-:W-:-:S13]  /*0870*/  R2P PR, R23.B1, 0x7f ;  /* 0x0000007f17007804 */ /* 0x000fda0000001000 */
[----:B------:R-:W2:Y:S04]  /*0880*/  @P0 LDG.E R18, desc[UR6][R10.64+0xa0] ;  /* 0x0000a0060a120981 */ /* 0x000ea8000c1e1900 */
[----:B------:R-:W3:Y:S04]  /*0890*/  @P0 LDG.E R20, desc[UR6][R10.64+0xa8] ;  /* 0x0000a8060a140981 */ /* 0x000ee8000c1e1900 */
[----:B------:R-:W4:Y:S04]  /*08a0*/  @P1 LDG.E R22, desc[UR6][R10.64+0xbc] ;  /* 0x0000bc060a161981 */ /* 0x000f28000c1e1900 */
[----:B------:R-:W4:Y:S04]  /*08b0*/  @P1 LDG.E R24, desc[UR6][R10.64+0xc4] ;  /* 0x0000c4060a181981 */ /* 0x000f28000c1e1900 */
[----:B------:R-:W4:Y:S04]  /*08c0*/  @P0 LDG.E R19, desc[UR6][R10.64+0xa4] ;  /* 0x0000a4060a130981 */ /* 0x000f28000c1e1900 */
[----:B------:R-:W4:Y:S04]  /*08d0*/  @P0 LDG.E R21, desc[UR6][R10.64+0xac] ;  /* 0x0000ac060a150981 */ /* 0x000f28000c1e1900 */
[----:B------:R-:W4:Y:S04]  /*08e0*/  @P1 LDG.E R25, desc[UR6][R10.64+0xb8] ;  /* 0x0000b8060a191981 */ /* 0x000f28000c1e1900 */
[----:B------:R-:W4:Y:S04]  /*08f0*/  @P2 LDG.E R26, desc[UR6][R10.64+0xc8] ;  /* 0x0000c8060a1a2981 */ /* 0x000f28000c1e1900 */
[----:B------:R-:W4:Y:S04]  /*0900*/  @P1 LDG.E R27, desc[UR6][R10.64+0xc0] ;  /* 0x0000c0060a1b1981 */ /* 0x000f28000c1e1900 */
[----:B------:R-:W4:Y:S01]  /*0910*/  @P3 LDG.E R28, desc[UR6][R10.64+0xec] ;  /* 0x0000ec060a1c3981 */ /* 0x000f22000c1e1900 */
[----:B--2---:R-:W-:-:S03]  /*0920*/  @P0 LOP3.LUT R7, R7, R18, RZ, 0x3c, !PT ;  /* 0x0000001207070212 */ /* 0x004fc600078e3cff */
[----:B------:R-:W2:Y:S01]  /*0930*/  @P0 LDG.E R18, desc[UR6][R10.64+0xb0] ;  /* 0x0000b0060a120981 */ /* 0x000ea2000c1e1900 */
[----:B---3--:R-:W-:-:S03]  /*0940*/  @P0 LOP3.LUT R5, R5, R20, RZ, 0x3c, !PT ;  /* 0x0000001405050212 */ /* 0x008fc600078e3cff */
[----:B------:R-:W3:Y:S01]  /*0950*/  @P1 LDG.E R20, desc[UR6][R10.64+0xb4] ;  /* 0x0000b4060a141981 */ /* 0x000ee2000c1e1900 */
[----:B----4-:R-:W-:-:S03]  /*0960*/  @P1 LOP3.LUT R5, R5, R22, RZ, 0x3c, !PT ;  /* 0x0000001605051212 */ /* 0x010fc600078e3cff */
[----:B------:R-:W4:Y:S01]  /*0970*/  @P2 LDG.E R22, desc[UR6][R10.64+0xd8] ;  /* 0x0000d8060a162981 */ /* 0x000f22000c1e1900 */
[----:B------:R-:W-:-:S03]  /*0980*/  @P0 LOP3.LUT R4, R4, R19, RZ, 0x3c, !PT ;  /* 0x0000001304040212 */ /* 0x000fc600078e3cff */
[----:B------:R-:W4:Y:S01]  /*0990*/  @P2 LDG.E R19, desc[UR6][R10.64+0xcc] ;  /* 0x0000cc060a132981 */ /* 0x000f22000c1e1900 */
[----:B------:R-:W-:-:S03]  /*09a0*/  @P0 LOP3.LUT R2, R2, R21, RZ, 0x3c, !PT ;  /* 0x0000001502020212 */ /* 0x000fc600078e3cff */
[----:B------:R-:W4:Y:S01]  /*09b0*/  @P2 LDG.E R21, desc[UR6][R10.64+0xd4] ;  /* 0x0000d4060a152981 */ /* 0x000f22000c1e1900 */
[----:B------:R-:W-:-:S03]  /*09c0*/  @P1 LOP3.LUT R4, R4, R25, RZ, 0x3c, !PT ;  /* 0x0000001904041212 */ /* 0x000fc600078e3cff */
[----:B------:R-:W4:Y:S01]  /*09d0*/  @P3 LDG.E R25, desc[UR6][R10.64+0xe8] ;  /* 0x0000e8060a193981 */ /* 0x000f22000c1e1900 */
[----:B--2---:R-:W-:-:S03]  /*09e0*/  @P0 LOP3.LUT R3, R3, R18, RZ, 0x3c, !PT ;  /* 0x0000001203030212 */ /* 0x004fc600078e3cff */
[----:B------:R-:W2:Y:S01]  /*09f0*/  @P4 LDG.E R18, desc[UR6][R10.64+0xf0] ;  /* 0x0000f0060a124981 */ /* 0x000ea2000c1e1900 */
[----:B------:R-:W-:-:S03]  /*0a00*/  @P1 LOP3.LUT R3, R3, R24, RZ, 0x3c, !PT ;  /* 0x0000001803031212 */ /* 0x000fc600078e3cff */
[----:B------:R-:W2:Y:S01]  /*0a10*/  @P3 LDG.E R24, desc[UR6][R10.64+0xdc] ;  /* 0x0000dc060a183981 */ /* 0x000ea2000c1e1900 */
[----:B---3--:R-:W-:-:S03]  /*0a20*/  @P1 LOP3.LUT R7, R7, R20, RZ, 0x3c, !PT ;  /* 0x0000001407071212 */ /* 0x008fc600078e3cff */
[----:B------:R-:W3:Y:S01]  /*0a30*/  @P2 LDG.E R20, desc[UR6][R10.64+0xd0] ;  /* 0x0000d0060a142981 */ /* 0x000ee2000c1e1900 */
[----:B------:R-:W-:Y:S02]  /*0a40*/  LOP3.LUT P0, RZ, R23, 0x8000, RZ, 0xc0, !PT ;  /* 0x0000800017ff7812 */ /* 0x000fe4000780c0ff */
[----:B------:R-:W-:Y:S01]  /*0a50*/  @P2 LOP3.LUT R7, R7, R26, RZ, 0x3c, !PT ;  /* 0x0000001a07072212 */ /* 0x000fe200078e3cff */
[----:B------:R-:W3:Y:S04]  /*0a60*/  @P3 LDG.E R23, desc[UR6][R10.64+0xe0] ;  /* 0x0000e0060a173981 */ /* 0x000ee8000c1e1900 */
[----:B------:R-:W3:Y:S01]  /*0a70*/  @P3 LDG.E R26, desc[UR6][R10.64+0xe4] ;  /* 0x0000e4060a1a3981 */ /* 0x000ee2000c1e1900 */
[----:B------:R-:W-:Y:S02]  /*0a80*/  @P1 LOP3.LUT R2, R2, R27, RZ, 0x3c, !PT ;  /* 0x0000001b02021212 */ /* 0x000fe400078e3cff */
[----:B----4-:R-:W-:-:S02]  /*0a90*/  @P2 LOP3.LUT R3, R3, R22, RZ, 0x3c, !PT ;  /* 0x0000001603032212 */ /* 0x010fc400078e3cff */
[----:B------:R-:W4:Y:S01]  /*0aa0*/  @P4 LDG.E R22, desc[UR6][R10.64+0x100] ;  /* 0x000100060a164981 */ /* 0x000f22000c1e1900 */
[----:B------:R-:W-:Y:S02]  /*0ab0*/  @P2 LOP3.LUT R4, R4, R19, RZ, 0x3c, !PT ;  /* 0x0000001304042212 */ /* 0x000fe400078e3cff */
[----:B------:R-:W-:Y:S01]  /*0ac0*/  @P2 LOP3.LUT R2, R2, R21, RZ, 0x3c, !PT ;  /* 0x0000001502022212 */ /* 0x000fe200078e3cff */
[----:B------:R-:W4:Y:S04]  /*0ad0*/  @P4 LDG.E R19, desc[UR6][R10.64+0xf4] ;  /* 0x0000f4060a134981 */ /* 0x000f28000c1e1900 */
[----:B------:R-:W4:Y:S01]  /*0ae0*/  @P4 LDG.E R21, desc[UR6][R10.64+0xfc] ;  /* 0x0000fc060a154981 */ /* 0x000f22000c1e1900 */
[----:B------:R-:W-:-:S03]  /*0af0*/  @P3 LOP3.LUT R2, R2, R25, RZ, 0x3c, !PT ;  /* 0x0000001902023212 */ /* 0x000fc600078e3cff */
[----:B------:R-:W4:Y:S01]  /*0b00*/  @P5 LDG.E R25, desc[UR6][R10.64+0x110] ;  /* 0x000110060a195981 */ /* 0x000f22000c1e1900 */
[----:B--2---:R-:W-:-:S03]  /*0b10*/  @P3 LOP3.LUT R7, R7, R24, RZ, 0x3c, !PT ;  /* 0x0000001807073212 */ /* 0x004fc600078e3cff */
[----:B------:R-:W2:Y:S01]  /*0b20*/  @P5 LDG.E R24, desc[UR6][R10.64+0x104] ;  /* 0x000104060a185981 */ /* 0x000ea2000c1e1900 */
[----:B---3--:R-:W-:Y:S02]  /*0b30*/  @P2 LOP3.LUT R5, R5, R20, RZ, 0x3c, !PT ;  /* 0x0000001405052212 */ /* 0x008fe400078e3cff */
[----:B------:R-:W-:Y:S01]  /*0b40*/  @P4 LOP3.LUT R7, R7, R18, RZ, 0x3c, !PT ;  /* 0x0000001207074212 */ /* 0x000fe200078e3cff */
[----:B------:R-:W3:Y:S01]  /*0b50*/  @P4 LDG.E R20, desc[UR6][R10.64+0xf8] ;  /* 0x0000f8060a144981 */ /* 0x000ee2000c1e1900 */
[----:B------:R-:W-:-:S03]  /*0b60*/  @P3 LOP3.LUT R4, R4, R23, RZ, 0x3c, !PT ;  /* 0x0000001704043212 */ /* 0x000fc600078e3cff */
[----:B------:R-:W3:Y:S01]  /*0b70*/  @P5 LDG.E R18, desc[UR6][R10.64+0x114] ;  /* 0x000114060a125981 */ /* 0x000ee2000c1e1900 */
[----:B------:R-:W-:-:S03]  /*0b80*/  @P3 LOP3.LUT R5, R5, R26, RZ, 0x3c, !PT ;  /* 0x0000001a05053212 */ /* 0x000fc600078e3cff */
[----:B------:R-:W3:Y:S04]  /*0b90*/  @P5 LDG.E R23, desc[UR6][R10.64+0x108] ;  /* 0x000108060a175981 */ /* 0x000ee8000c1e1900 */
[----:B------:R-:W3:Y:S01]  /*0ba0*/  @P5 LDG.E R26, desc[UR6][R10.64+0x10c] ;  /* 0x00010c060a1a5981 */ /* 0x000ee2000c1e1900 */
[----:B------:R-:W-:Y:S02]  /*0bb0*/  @P3 LOP3.LUT R3, R3, R28, RZ, 0x3c, !PT ;  /* 0x0000001c03033212 */ /* 0x000fe400078e3cff */
[----:B----4-:R-:W-:Y:S01]  /*0bc0*/  @P4 LOP3.LUT R4, R4, R19, RZ, 0x3c, !PT ;  /* 0x0000001304044212 */ /* 0x010fe200078e3cff */
[----:B------:R-:W4:Y:S01]  /*0bd0*/  @P0 LDG.E R28, desc[UR6][R10.64+0x13c] ;  /* 0x00013c060a1c0981 */ /* 0x000f22000c1e1900 */
[----:B------:R-:W-:Y:S02]  /*0be0*/  @P4 LOP3.LUT R3, R3, R22, RZ, 0x3c, !PT ;  /* 0x0000001603034212 */ /* 0x000fe400078e3cff */
[----:B------:R-:W-:Y:S01]  /*0bf0*/  @P4 LOP3.LUT R2, R2, R21, RZ, 0x3c, !PT ;  /* 0x0000001502024212 */ /* 0x000fe200078e3cff */
[----:B------:R-:W4:Y:S04]  /*0c00*/  @P6 LDG.E R19, desc[UR6][R10.64+0x11c] ;  /* 0x00011c060a136981 */ /* 0x000f28000c1e1900 */
[----:B------:R-:W4:Y:S01]  /*0c10*/  @P6 LDG.E R22, desc[UR6][R10.64+0x120] ;  /* 0x000120060a166981 */ /* 0x000f22000c1e1900 */
[----:B------:R-:W-:-:S03]  /*0c20*/  @P5 LOP3.LUT R2, R2, R25, RZ, 0x3c, !PT ;  /* 0x0000001902025212 */ /* 0x000fc600078e3cff */
[----:B------:R-:W4:Y:S04]  /*0c30*/  @P6 LDG.E R21, desc[UR6][R10.64+0x124] ;  /* 0x000124060a156981 */ /* 0x000f28000c1e1900 */
[----:B------:R-:W4:Y:S01]  /*0c40*/  @P0 LDG.E R25, desc[UR6][R10.64+0x138] ;  /* 0x000138060a190981 */ /* 0x000f22000c1e1900 */
[----:B--2---:R-:W-:-:S03]  /*0c50*/  @P5 LOP3.LUT R7, R7, R24, RZ, 0x3c, !PT ;  /* 0x0000001807075212 */ /* 0x004fc600078e3cff */
[----:B------:R-:W2:Y:S01]  /*0c60*/  @P0 LDG.E R24, desc[UR6][R10.64+0x12c] ;  /* 0x00012c060a180981 */ /* 0x000ea2000c1e1900 */
[----:B---3--:R-:W-:-:S03]  /*0c70*/  @P4 LOP3.LUT R5, R5, R20, RZ, 0x3c, !PT ;  /* 0x0000001405054212 */ /* 0x008fc600078e3cff */
[----:B------:R-:W3:Y:S01]  /*0c80*/  @P6 LDG.E R20, desc[UR6][R10.64+0x118] ;  /* 0x000118060a146981 */ /* 0x000ee2000c1e1900 */
[----:B------:R-:W-:-:S03]  /*0c90*/  @P5 LOP3.LUT R3, R3, R18, RZ, 0x3c, !PT ;  /* 0x0000001203035212 */ /* 0x000fc600078e3cff */
[----:B------:R-:W2:Y:S01]  /*0ca0*/  @P6 LDG.E R18, desc[UR6][R10.64+0x128] ;  /* 0x000128060a126981 */ /* 0x000ea2000c1e1900 */
[----:B------:R-:W-:-:S03]  /*0cb0*/  @P5 LOP3.LUT R4, R4, R23, RZ, 0x3c, !PT ;  /* 0x0000001704045212 */ /* 0x000fc600078e3cff */
[----:B------:R-:W2:Y:S01]  /*0cc0*/  @P0 LDG.E R23, desc[UR6][R10.64+0x130] ;  /* 0x000130060a170981 */ /* 0x000ea2000c1e1900 */
[----:B------:R-:W-:-:S03]  /*0cd0*/  @P5 LOP3.LUT R5, R5, R26, RZ, 0x3c, !PT ;  /* 0x0000001a05055212 */ /* 0x000fc600078e3cff */
[----:B------:R-:W2:Y:S01]  /*0ce0*/  @P0 LDG.E R26, desc[UR6][R10.64+0x134] ;  /* 0x000134060a1a0981 */ /* 0x000ea2000c1e1900 */
[----:B------:R-:W-:-:S05]  /*0cf0*/  VIADD R17, R17, 0x10 ;  /* 0x0000001011117836 */ /* 0x000fca0000000000 */
[----:B------:R-:W-:Y:S02]  /*0d00*/  ISETP.NE.AND P1, PT, R17, 0x20, PT ;  /* 0x000000201100780c */ /* 0x000fe40003f25270 */
[----:B----4-:R-:W-:Y:S02]  /*0d10*/  @P6 LOP3.LUT R4, R4, R19, RZ, 0x3c, !PT ;  /* 0x0000001304046212 */ /* 0x010fe400078e3cff */
[----:B------:R-:W-:Y:S02]  /*0d20*/  @P6 LOP3.LUT R5, R5, R22, RZ, 0x3c, !PT ;  /* 0x0000001605056212 */ /* 0x000fe400078e3cff */
[----:B------:R-:W-:-:S04]  /*0d30*/  @P6 LOP3.LUT R2, R2, R21, RZ, 0x3c, !PT ;  /* 0x0000001502026212 */ /* 0x000fc800078e3cff */
[----:B------:R-:W-:Y:S02]  /*0d40*/  @P0 LOP3.LUT R2, R2, R25, RZ, 0x3c, !PT ;  /* 0x0000001902020212 */ /* 0x000fe400078e3cff */
[----:B---3--:R-:W-:Y:S02]  /*0d50*/  @P6 LOP3.LUT R7, R7, R20, RZ, 0x3c, !PT ;  /* 0x0000001407076212 */ /* 0x008fe400078e3cff */
[----:B--2---:R-:W-:Y:S02]  /*0d60*/  @P6 LOP3.LUT R3, R3, R18, RZ, 0x3c, !PT ;  /* 0x0000001203036212 */ /* 0x004fe400078e3cff */
[----:B------:R-:W-:Y:S02]  /*0d70*/  @P0 LOP3.LUT R7, R7, R24, RZ, 0x3c, !PT ;  /* 0x0000001807070212 */ /* 0x000fe400078e3cff */
[----:B------:R-:W-:Y:S02]  /*0d80*/  @P0 LOP3.LUT R4, R4, R23, RZ, 0x3c, !PT ;  /* 0x0000001704040212 */ /* 0x000fe400078e3cff */
[----:B------:R-:W-:-:S02]  /*0d90*/  @P0 LOP3.LUT R3, R3, R28, RZ, 0x3c, !PT ;  /* 0x0000001c03030212 */ /* 0x000fc400078e3cff */
[----:B------:R-:W-:Y:S01]  /*0da0*/  @P0 LOP3.LUT R5, R5, R26, RZ, 0x3c, !PT ;  /* 0x0000001a05050212 */ /* 0x000fe200078e3cff */
[----:B------:R-:W-:Y:S06]  /*0db0*/  @P1 BRA `(.L_x_4) ;  /* 0xfffffff400481947 */ /* 0x000fec000383ffff */
[----:B------:R-:W-:-:S05]  /*0dc0*/  VIADD R15, R15, 0x1 ;  /* 0x000000010f0f7836 */ /* 0x000fca0000000000 */
[----:B------:R-:W-:-:S13]  /*0dd0*/  ISETP.NE.AND P0, PT, R15, 0x5, PT ;  /* 0x000000050f00780c */ /* 0x000fda0003f05270 */
[----:B------:R-:W-:Y:S05]  /*0de0*/  @P0 BRA `(.L_x_5) ;  /* 0xfffffff400280947 */ /* 0x000fea000383ffff */
[----:B------:R-:W0:Y:S01]  /*0df0*/  LDC.64 R10, c[0x0][0x398] ;  /* 0x0000e600ff0a7b82 */ /* 0x000e220000000a00 */
[----:B------:R-:W-:Y:S01]  /*0e00*/  VIADD R14, R14, 0x1 ;  /* 0x000000010e0e7836 */ /* 0x000fe20000000000 */
[----:B------:R-:W-:-:S04]  /*0e10*/  LOP3.LUT R15, R13, 0x3, RZ, 0xc0, !PT ;  /* 0x000000030d0f7812 */ /* 0x000fc800078ec0ff */
[----:B------:R-:W-:Y:S01]  /*0e20*/  ISETP.GE.U32.AND P0, PT, R14, R15, PT ;  /* 0x0000000f0e00720c */ /* 0x000fe20003f06070 */
[----:B0-----:R-:W-:-:S05]  /*0e30*/  IMAD.WIDE R10, R12, 0x30, R10 ;  /* 0x000000300c0a7825 */ /* 0x001fca00078e020a */
[----:B------:R0:W-:Y:S04]  /*0e40*/  STG.E desc[UR6][R10.64+0x4], R7 ;  /* 0x000004070a007986 */ /* 0x0001e8000c101906 */
[----:B------:R0:W-:Y:S04]  /*0e50*/  STG.E.64 desc[UR6][R10.64+0x8], R4 ;  /* 0x000008040a007986 */ /* 0x0001e8000c101b06 */
[----:B------:R0:W-:Y:S01]  /*0e60*/  STG.E.64 desc[UR6][R10.64+0x10], R2 ;  /* 0x000010020a007986 */ /* 0x0001e2000c101b06 */
[----:B------:R-:W-:Y:S05]  /*0e70*/  @!P0 BRA `(.L_x_6) ;  /* 0xfffffff000f48947 */ /* 0x000fea000383ffff */
.L_x_3:
[----:B------:R-:W-:Y:S05]  /*0e80*/  BSYNC.RECONVERGENT B1 ;  /* 0x0000000000017941 */ /* 0x000fea0003800200 */
.L_x_2:
[C---:B------:R-:W-:Y:S01]  /*0e90*/  ISETP.GT.U32.AND P0, PT, R13.reuse, 0x3, PT ;  /* 0x000000030d00780c */ /* 0x040fe20003f04070 */
[----:B------:R-:W-:Y:S01]  /*0ea0*/  VIADD R6, R6, 0x1 ;  /* 0x0000000106067836 */ /* 0x000fe20000000000 */
[--C-:B------:R-:W-:Y:S02]  /*0eb0*/  SHF.R.U64 R13, R13, 0x2, R0.reuse ;  /* 0x000000020d0d7819 */ /* 0x100fe40000001200 */
[----:B------:R-:W-:Y:S02]  /*0ec0*/  ISETP.GT.U32.AND.EX P0, PT, R0, RZ, PT, P0 ;  /* 0x000000ff0000720c */ /* 0x000fe40003f04100 */
[----:B------:R-:W-:-:S11]  /*0ed0*/  SHF.R.U32.HI R0, RZ, 0x2, R0 ;  /* 0x00000002ff007819 */ /* 0x000fd60000011600 */
[----:B------:R-:W-:Y:S05]  /*0ee0*/  @P0 BRA `(.L_x_7) ;  /* 0xfffffff000b80947 */ /* 0x000fea000383ffff */
.L_x_1:
[----:B------:R-:W-:Y:S05]  /*0ef0*/  BSYNC.RECONVERGENT B0 ;  /* 0x0000000000007941 */ /* 0x000fea0003800200 */
.L_x_0:
[----:B------:R-:W1:Y:S01]  /*0f00*/  LDCU.64 UR4, c[0x0][0x380] ;  /* 0x00007000ff0477ac */ /* 0x000e620008000a00 */
[----:B0-----:R-:W0:Y:S01]  /*0f10*/  LDC.64 R8, c[0x0][0x398] ;  /* 0x0000e600ff087b82 */ /* 0x001e220000000a00 */
[----:B-1----:R-:W-:-:S06]  /*0f20*/  UIMAD UR4, UR5, UR4, URZ ;  /* 0x00000004050472a4 */ /* 0x002fcc000f8e02ff */
[C---:B------:R-:W-:Y:S01]  /*0f30*/  ISETP.GE.AND P0, PT, R12.reuse, UR4, PT ;  /* 0x000000040c007c0c */ /* 0x040fe2000bf06270 */
[----:B0-----:R-:W-:-:S05]  /*0f40*/  IMAD.WIDE R8, R12, 0x30, R8 ;  /* 0x000000300c087825 */ /* 0x001fca00078e0208 */
[----:B------:R0:W-:Y:S04]  /*0f50*/  STG.E.64 desc[UR6][R8.64+0x18], RZ ;  /* 0x000018ff08007986 */ /* 0x0001e8000c101b06 */
[----:B------:R0:W-:Y:S04]  /*0f60*/  STG.E desc[UR6][R8.64+0x20], RZ ;  /* 0x000020ff08007986 */ /* 0x0001e8000c101906 */
[----:B------:R0:W-:Y:S01]  /*0f70*/  STG.E.64 desc[UR6][R8.64+0x28], RZ ;  /* 0x000028ff08007986 */ /* 0x0001e2000c101b06 */
[----:B------:R-:W-:Y:S05]  /*0f80*/  @P0 EXIT ;  /* 0x000000000000094d */ /* 0x000fea0003800000 */
[----:B------:R-:W1:Y:S01]  /*0f90*/  LDC.64 R10, c[0x0][0x3a0] ;  /* 0x0000e800ff0a7b82 */ /* 0x000e620000000a00 */
[----:B------:R-:W-:Y:S01]  /*0fa0*/  SHF.R.U32.HI R0, RZ, 0x2, R7 ;  /* 0x00000002ff007819 */ /* 0x000fe20000011607 */
[----:B------:R-:W-:Y:S01]  /*0fb0*/  IMAD.SHL.U32 R6, R3, 0x10, RZ ;  /* 0x0000001003067824 */ /* 0x000fe200078e00ff */
[----:B------:R2:W-:Y:S01]  /*0fc0*/  STG.E.64 desc[UR6][R8.64+0x8], R2 ;  /* 0x0000080208007986 */ /* 0x0005e2000c101b06 */
[----:B------:R-:W-:Y:S01]  /*0fd0*/  IMAD.MOV.U32 R14, RZ, RZ, 0x3e055027 ;  /* 0x3e055027ff0e7424 */ /* 0x000fe200078e00ff */
[----:B------:R-:W-:Y:S01]  /*0fe0*/  LOP3.LUT R7, R0, R7, RZ, 0x3c, !PT ;  /* 0x0000000700077212 */ /* 0x000fe200078e3cff */
[----:B------:R-:W-:Y:S01]  /*0ff0*/  BSSY.RECONVERGENT B0, `(.L_x_8) ;  /* 0x0000040000007945 */ /* 0x000fe20003800200 */
[----:B-1----:R-:W-:Y:S02]  /*1000*/  LOP3.LUT R10, R10, 0xaad26b49, RZ, 0x3c, !PT ;  /* 0xaad26b490a0a7812 */ /* 0x002fe400078e3cff */
[----:B------:R-:W-:-:S03]  /*1010*/  LOP3.LUT R11, R11, 0xf7dcefdd, RZ, 0x3c, !PT ;  /* 0xf7dcefdd0b0b7812 */ /* 0x000fc600078e3cff */
[----:B------:R-:W-:Y:S02]  /*1020*/  IMAD R0, R10, 0x4182bed5, RZ ;  /* 0x4182bed50a007824 */ /* 0x000fe400078e02ff */
[----:B------:R-:W-:Y:S02]  /*1030*/  IMAD R11, R11, -0x658354e5, RZ ;  /* 0x9a7cab1b0b0b7824 */ /* 0x000fe400078e02ff */
[----:B------:R-:W-:Y:S02]  /*1040*/  IMAD.SHL.U32 R10, R7, 0x2, RZ ;  /* 0x00000002070a7824 */ /* 0x000fe400078e00ff */
[----:B------:R-:W-:-:S03]  /*1050*/  IMAD.IADD R0, R0, 0x1, R11 ;  /* 0x0000000100007824 */ /* 0x000fc600078e020b */
[----:B------:R-:W-:Y:S01]  /*1060*/  LOP3.LUT R6, R7, R10, R6, 0x96, !PT ;  /* 0x0000000a07067212 */ /* 0x000fe200078e9606 */
[----:B------:R-:W-:Y:S02]  /*1070*/  VIADD R7, R0, 0x64f0c9 ;  /* 0x0064f0c900077836 */ /* 0x000fe40000000000 */
[----:B------:R-:W-:Y:S01]  /*1080*/  IMAD.MOV.U32 R10, RZ, RZ, 0x2f800000 ;  /* 0x2f800000ff0a7424 */ /* 0x000fe200078e00ff */
[----:B------:R-:W-:-:S04]  /*1090*/  LOP3.LUT R6, R6, R3, RZ, 0x3c, !PT ;  /* 0x0000000306067212 */ /* 0x000fc800078e3cff */
[----:B------:R-:W-:-:S04]  /*10a0*/  IADD3 R7, PT, PT, R7, 0x587c5, R6 ;  /* 0x000587c507077810 */ /* 0x000fc80007ffe006 */
[----:B------:R-:W-:-:S05]  /*10b0*/  I2FP.F32.U32 R7, R7 ;  /* 0x0000000700077245 */ /* 0x000fca0000201000 */
[----:B------:R-:W-:-:S05]  /*10c0*/  FFMA R10, R7, R10, 1.1641532182693481445e-10 ;  /* 0x2f000000070a7423 */ /* 0x000fca000000000a */
[----:B------:R-:W-:-:S04]  /*10d0*/  FSETP.GEU.AND P0, PT, R10, 1.175494350822287508e-38, PT ;  /* 0x008000000a00780b */ /* 0x000fc80003f0e000 */
[----:B------:R-:W-:-:S09]  /*10e0*/  FSEL R11, RZ, -23, P0 ;  /* 0xc1b80000ff0b7808 */ /* 0x000fd20000000000 */
[----:B------:R-:W-:-:S04]  /*10f0*/  @!P0 FMUL R10, R10, 8388608 ;  /* 0x4b0000000a0a8820 */ /* 0x000fc80000400000 */
[C---:B------:R-:W-:Y:S01]  /*1100*/  VIADD R7, R10.reuse, 0xc0d55555 ;  /* 0xc0d555550a077836 */ /* 0x040fe20000000000 */
[----:B------:R-:W-:-:S04]  /*1110*/  ISETP.GT.U32.AND P0, PT, R10, 0x7f7fffff, PT ;  /* 0x7f7fffff0a00780c */ /* 0x000fc80003f04070 */
[----:B------:R-:W-:-:S05]  /*1120*/  LOP3.LUT R13, R7, 0xff800000, RZ, 0xc0, !PT ;  /* 0xff800000070d7812 */ /* 0x000fca00078ec0ff */
[----:B------:R-:W-:-:S04]  /*1130*/  IMAD.IADD R7, R10, 0x1, -R13 ;  /* 0x000000010a077824 */ /* 0x000fc800078e0a0d */
[----:B------:R-:W-:Y:S01]  /*1140*/  FADD R15, R7, -1 ;  /* 0xbf800000070f7421 */ /* 0x000fe20000000000 */
[----:B------:R-:W-:-:S03]  /*1150*/  SHF.R.U32.HI R7, RZ, 0x2, R4 ;  /* 0x00000002ff077819 */ /* 0x000fc60000011604 */
[----:B------:R-:W-:Y:S01]  /*1160*/  FFMA R14, R15, -R14, 0.14084610342979431152 ;  /* 0x3e1039f60f0e7423 */ /* 0x000fe2000000080e */
[----:B------:R-:W-:Y:S01]  /*1170*/  LOP3.LUT R7, R7, R4, RZ, 0x3c, !PT ;  /* 0x0000000407077212 */ /* 0x000fe200078e3cff */
[----:B------:R-:W-:Y:S02]  /*1180*/  IMAD.SHL.U32 R4, R6, 0x10, RZ ;  /* 0x0000001006047824 */ /* 0x000fe400078e00ff */
[----:B------:R-:W-:-:S04]  /*1190*/  FFMA R14, R15, R14, -0.12148627638816833496 ;  /* 0xbdf8cdcc0f0e7423 */ /* 0x000fc8000000000e */
[----:B------:R-:W-:-:S04]  /*11a0*/  FFMA R14, R15, R14, 0.13980610668659210205 ;  /* 0x3e0f29550f0e7423 */ /* 0x000fc8000000000e */
[----:B------:R-:W-:-:S04]  /*11b0*/  FFMA R14, R15, R14, -0.16684235632419586182 ;  /* 0xbe2ad8b90f0e7423 */ /* 0x000fc8000000000e */
[----:B------:R-:W-:-:S04]  /*11c0*/  FFMA R14, R15, R14, 0.20012299716472625732 ;  /* 0x3e4ced0b0f0e7423 */ /* 0x000fc8000000000e */
[----:B------:R-:W-:-:S04]  /*11d0*/  FFMA R14, R15, R14, -0.24999669194221496582 ;  /* 0xbe7fff220f0e7423 */ /* 0x000fc8000000000e */
[----:B------:R-:W-:-:S04]  /*11e0*/  FFMA R14, R15, R14, 0.33333182334899902344 ;  /* 0x3eaaaa780f0e7423 */ /* 0x000fc8000000000e */
[C---:B------:R-:W-:Y:S01]  /*11f0*/  FFMA R16, R15.reuse, R14, -0.5 ;  /* 0xbf0000000f107423 */ /* 0x040fe2000000000e */
[----:B------:R-:W-:Y:S01]  /*1200*/  I2FP.F32.S32 R14, R13 ;  /* 0x0000000d000e7245 */ /* 0x000fe20000201400 */
[----:B------:R-:W-:Y:S02]  /*1210*/  IMAD.MOV.U32 R13, RZ, RZ, 0x7f800000 ;  /* 0x7f800000ff0d7424 */ /* 0x000fe400078e00ff */
[----:B------:R-:W-:Y:S02]  /*1220*/  FMUL R16, R15, R16 ;  /* 0x000000100f107220 */ /* 0x000fe40000400000 */
[----:B------:R-:W-:Y:S01]  /*1230*/  FFMA R14, R14, 1.1920928955078125e-07, R11 ;  /* 0x340000000e0e7823 */ /* 0x000fe2000000000b */
[----:B------:R-:W-:Y:S02]  /*1240*/  IMAD.SHL.U32 R11, R7, 0x2, RZ ;  /* 0x00000002070b7824 */ /* 0x000fe400078e00ff */
[----:B------:R-:W-:-:S04]  /*1250*/  FFMA R15, R15, R16, R15 ;  /* 0x000000100f0f7223 */ /* 0x000fc8000000000f */
[----:B------:R-:W-:Y:S01]  /*1260*/  FFMA R14, R14, 0.69314718246459960938, R15 ;  /* 0x3f3172180e0e7823 */ /* 0x000fe2000000000f */
[----:B------:R-:W-:Y:S01]  /*1270*/  @P0 FFMA R14, R10, R13, +INF ;  /* 0x7f8000000a0e0423 */ /* 0x000fe2000000000d */
[----:B------:R-:W-:Y:S01]  /*1280*/  LOP3.LUT R7, R7, R11, R4, 0x96, !PT ;  /* 0x0000000b07077212 */ /* 0x000fe200078e9604 */
[----:B------:R-:W-:Y:S01]  /*1290*/  VIADD R4, R0, 0x700053 ;  /* 0x0070005300047836 */ /* 0x000fe20000000000 */
[----:B------:R-:W-:Y:S01]  /*12a0*/  FSETP.NEU.AND P0, PT, R10, RZ, PT ;  /* 0x000000ff0a00720b */ /* 0x000fe20003f0d000 */
[----:B------:R-:W-:Y:S01]  /*12b0*/  FMUL R14, R14, -2 ;  /* 0xc00000000e0e7820 */ /* 0x000fe20000400000 */
[----:B------:R-:W-:Y:S01]  /*12c0*/  LOP3.LUT R7, R7, R6, RZ, 0x3c, !PT ;  /* 0x0000000607077212 */ /* 0x000fe200078e3cff */
[----:B------:R-:W-:Y:S01]  /*12d0*/  IMAD.MOV.U32 R11, RZ, RZ, 0x30c90fdb ;  /* 0x30c90fdbff0b7424 */ /* 0x000fe200078e00ff */
[----:B------:R2:W-:Y:S02]  /*12e0*/  STG.E.64 desc[UR6][R8.64], R4 ;  /* 0x0000000408007986 */ /* 0x0005e4000c101b06 */
[----:B------:R-:W-:Y:S01]  /*12f0*/  FSEL R13, R14, +INF , P0 ;  /* 0x7f8000000e0d7808 */ /* 0x000fe20000000000 */
[----:B------:R-:W-:Y:S01]  /*1300*/  IMAD.IADD R0, R7, 0x1, R4 ;  /* 0x0000000107007824 */ /* 0x000fe200078e0204 */
[----:B------:R2:W-:Y:S02]  /*1310*/  STG.E.64 desc[UR6][R8.64+0x10], R6 ;  /* 0x0000100608007986 */ /* 0x0005e4000c101b06 */
[----:B------:R2:W1:Y:S01]  /*1320*/  MUFU.RSQ R14, R13 ;  /* 0x0000000d000e7308 */ /* 0x0004620000001400 */
[----:B------:R-:W-:Y:S01]  /*1330*/  VIADD R10, R13, 0xf3000000 ;  /* 0xf30000000d0a7836 */ /* 0x000fe20000000000 */
[----:B------:R-:W-:-:S04]  /*1340*/  I2FP.F32.U32 R0, R0 ;  /* 0x0000000000007245 */ /* 0x000fc80000201000 */
[----:B------:R-:W-:Y:S01]  /*1350*/  ISETP.GT.U32.AND P0, PT, R10, 0x727fffff, PT ;  /* 0x727fffff0a00780c */ /* 0x000fe20003f04070 */
[----:B------:R-:W-:-:S12]  /*1360*/  FFMA R11, R0, R11, 7.314590599882819788e-10 ;  /* 0x30490fdb000b7423 */ /* 0x000fd8000000000b */
[----:B-12---:R-:W-:Y:S05]  /*1370*/  @!P0 BRA `(.L_x_9) ;  /* 0x00000000000c8947 */ /* 0x006fea0003800000 */
[----:B------:R-:W-:-:S07]  /*1380*/  MOV R7, 0x13a0 ;  /* 0x000013a000077802 */ /* 0x000fce0000000f00 */
[----:B0-----:R-:W-:Y:S05]  /*1390*/  CALL.REL.NOINC `($__internal_0_$__cuda_sm20_sqrt_rn_f32_slowpath) ;  /* 0x0000000000547944 */ /* 0x001fea0003c00000 */
[----:B------:R-:W-:Y:S05]  /*13a0*/  BRA `(.L_x_10) ;  /* 0x0000000000107947 */ /* 0x000fea0003800000 */
.L_x_9:
[----:B------:R-:W-:Y:S01]  /*13b0*/  FMUL.FTZ R0, R13, R14 ;  /* 0x0000000e0d007220 */ /* 0x000fe20000410000 */
[----:B------:R-:W-:-:S03]  /*13c0*/  FMUL.FTZ R2, R14, 0.5 ;  /* 0x3f0000000e027820 */ /* 0x000fc60000410000 */
[----:B------:R-:W-:-:S04]  /*13d0*/  FFMA R3, -R0, R0, R13 ;  /* 0x0000000000037223 */ /* 0x000fc8000000010d */
[----:B------:R-:W-:-:S07]  /*13e0*/  FFMA R0, R3, R2, R0 ;  /* 0x0000000203007223 */ /* 0x000fce0000000000 */
.L_x_10:
[----:B------:R-:W-:Y:S05]  /*13f0*/  BSYNC.RECONVERGENT B0 ;  /* 0x0000000000007941 */ /* 0x000fea0003800200 */
.L_x_8:
[----:B------:R-:W-:Y:S01]  /*1400*/  FMUL.RZ R6, R11, 0.15915493667125701904 ;  /* 0x3e22f9830b067820 */ /* 0x000fe2000040c000 */
[----:B------:R-:W1:Y:S01]  /*1410*/  LDCU.64 UR4, c[0x0][0x388] ;  /* 0x00007100ff0477ac */ /* 0x000e620008000a00 */
[----:B------:R-:W-:Y:S01]  /*1420*/  SHF.R.S32.HI R13, RZ, 0x1f, R12 ;  /* 0x0000001fff0d7819 */ /* 0x000fe2000001140c */
[----:B------:R-:W-:Y:S01]  /*1430*/  IMAD.MOV.U32 R11, RZ, RZ, 0x1 ;  /* 0x00000001ff0b7424 */ /* 0x000fe200078e00ff */
[----:B------:R-:W2:Y:S04]  /*1440*/  MUFU.SIN R3, R6 ;  /* 0x0000000600037308 */ /* 0x000ea80000000400 */
[----:B------:R-:W-:Y:S04]  /*1450*/  STG.E desc[UR6][R8.64+0x18], R11 ;  /* 0x0000180b08007986 */ /* 0x000fe8000c101906 */
[----:B------:R-:W3:Y:S01]  /*1460*/  MUFU.COS R5, R6 ;  /* 0x0000000600057308 */ /* 0x000ee20000000000 */
[----:B-1----:R-:W-:Y:S01]  /*1470*/  LEA R4, P0, R12, UR4, 0x3 ;  /* 0x000000040c047c11 */ /* 0x002fe2000f8018ff */
[----:B--2---:R-:W-:-:S06]  /*1480*/  FMUL R3, R3, R0 ;  /* 0x0000000003037220 */ /* 0x004fcc0000400000 */
[----:B------:R-:W1:Y:S01]  /*1490*/  F2F.F64.F32 R2, R3 ;  /* 0x0000000300027310 */ /* 0x000e620000201800 */
[----:B---3--:R-:W-:Y:S01]  /*14a0*/  FMUL R7, R5, R0 ;  /* 0x0000000005077220 */ /* 0x008fe20000400000 */
[----:B------:R-:W-:-:S04]  /*14b0*/  LEA.HI.X R5, R12, UR5, R13, 0x3, P0 ;  /* 0x000000050c057c11 */ /* 0x000fc800080f1c0d */
[----:B------:R-:W-:Y:S04]  /*14c0*/  STG.E desc[UR6][R8.64+0x20], R7 ;  /* 0x0000200708007986 */ /* 0x000fe8000c101906 */
[----:B-1----:R-:W-:Y:S01]  /*14d0*/  STG.E.64 desc[UR6][R4.64], R2 ;  /* 0x0000000204007986 */ /* 0x002fe2000c101b06 */
[----:B------:R-:W-:Y:S05]  /*14e0*/  EXIT ;  /* 0x000000000000794d */ /* 0x000fea0003800000 */
        .weak           $__internal_0_$__cuda_sm20_sqrt_rn_f32_slowpath
        .type           $__internal_0_$__cuda_sm20_sqrt_rn_f32_slowpath,@function
        .size           $__internal_0_$__cuda_sm20_sqrt_rn_f32_slowpath,(.L_x_13 - $__internal_0_$__cuda_sm20_sqrt_rn_f32_slowpath)
$__internal_0_$__cuda_sm20_sqrt_rn_f32_slowpath:
[----:B------:R-:W-:-:S13]  /*14f0*/  LOP3.LUT P0, RZ, R13, 0x7fffffff, RZ, 0xc0, !PT ;  /* 0x7fffffff0dff7812 */ /* 0x000fda000780c0ff */
[----:B------:R-:W-:Y:S01]  /*1500*/  @!P0 IMAD.MOV.U32 R2, RZ, RZ, R13 ;  /* 0x000000ffff028224 */ /* 0x000fe200078e000d */
[----:B------:R-:W-:Y:S06]  /*1510*/  @!P0 BRA `(.L_x_11) ;  /* 0x0000000000448947 */ /* 0x000fec0003800000 */
[----:B------:R-:W-:Y:S01]  /*1520*/  FSETP.GEU.FTZ.AND P0, PT, R13, RZ, PT ;  /* 0x000000ff0d00720b */ /* 0x000fe20003f1e000 */
[----:B------:R-:W-:-:S12]  /*1530*/  IMAD.MOV.U32 R0, RZ, RZ, R13 ;  /* 0x000000ffff007224 */ /* 0x000fd800078e000d */
[----:B------:R-:W-:Y:S01]  /*1540*/  @!P0 IMAD.MOV.U32 R2, RZ, RZ, 0x7fffffff ;  /* 0x7fffffffff028424 */ /* 0x000fe200078e00ff */
[----:B------:R-:W-:Y:S06]  /*1550*/  @!P0 BRA `(.L_x_11) ;  /* 0x0000000000348947 */ /* 0x000fec0003800000 */
[----:B------:R-:W-:-:S13]  /*1560*/  FSETP.GTU.FTZ.AND P0, PT, |R0|, +INF , PT ;  /* 0x7f8000000000780b */ /* 0x000fda0003f1c200 */
[----:B------:R-:W-:Y:S01]  /*1570*/  @P0 FADD.FTZ R2, R0, 1 ;  /* 0x3f80000000020421 */ /* 0x000fe20000010000 */
[----:B------:R-:W-:Y:S06]  /*1580*/  @P0 BRA `(.L_x_11) ;  /* 0x0000000000280947 */ /* 0x000fec0003800000 */
[----:B------:R-:W-:-:S13]  /*1590*/  FSETP.NEU.FTZ.AND P0, PT, |R0|, +INF , PT ;  /* 0x7f8000000000780b */ /* 0x000fda0003f1d200 */
[----:B------:R-:W-:-:S04]  /*15a0*/  @P0 FFMA R3, R0, 1.84467440737095516160e+19, RZ ;  /* 0x5f80000000030823 */ /* 0x000fc800000000ff */
[----:B------:R-:W0:Y:S02]  /*15b0*/  @P0 MUFU.RSQ R2, R3 ;  /* 0x0000000300020308 */ /* 0x000e240000001400 */
[----:B0-----:R-:W-:Y:S01]  /*15c0*/  @P0 FMUL.FTZ R4, R3, R2 ;  /* 0x0000000203040220 */ /* 0x001fe20000410000 */
[----:B------:R-:W-:Y:S01]  /*15d0*/  @P0 FMUL.FTZ R6, R2, 0.5 ;  /* 0x3f00000002060820 */ /* 0x000fe20000410000 */
[----:B------:R-:W-:Y:S02]  /*15e0*/  @!P0 IMAD.MOV.U32 R2, RZ, RZ, R0 ;  /* 0x000000ffff028224 */ /* 0x000fe400078e0000 */
[----:B------:R-:W-:-:S04]  /*15f0*/  @P0 FADD.FTZ R5, -R4, -RZ ;  /* 0x800000ff04050221 */ /* 0x000fc80000010100 */
[----:B------:R-:W-:-:S04]  /*1600*/  @P0 FFMA R5, R4, R5, R3 ;  /* 0x0000000504050223 */ /* 0x000fc80000000003 */
[----:B------:R-:W-:-:S04]  /*1610*/  @P0 FFMA R5, R5, R6, R4 ;  /* 0x0000000605050223 */ /* 0x000fc80000000004 */
[----:B------:R-:W-:-:S07]  /*1620*/  @P0 FMUL.FTZ R2, R5, 2.3283064365386962891e-10 ;  /* 0x2f80000005020820 */ /* 0x000fce0000410000 */
.L_x_11:
[----:B------:R-:W-:Y:S02]  /*1630*/  IMAD.MOV.U32 R0, RZ, RZ, R2 ;  /* 0x000000ffff007224 */ /* 0x000fe400078e0002 */
[----:B------:R-:W-:Y:S02]  /*1640*/  IMAD.MOV.U32 R2, RZ, RZ, R7 ;  /* 0x000000ffff027224 */ /* 0x000fe400078e0007 */
[----:B------:R-:W-:-:S04]  /*1650*/  IMAD.MOV.U32 R3, RZ, RZ, 0x0 ;  /* 0x00000000ff037424 */ /* 0x000fc800078e00ff */
[----:B------:R-:W-:Y:S05]  /*1660*/  RET.REL.NODEC R2 `(_Z25Normal_random_matrix_kerniiPdiP17curandStateXORWOWy) ;  /* 0xffffffe802647950 */ /* 0x000fea0003c3ffff */
.L_x_12:
[----:B------:R-:W-:-:S00]  /*1670*/  BRA `(.L_x_12) ;  /* 0xfffffffc00fc7947 */ /* 0x000fc0000383ffff */
[----:B------:R-:W-:-:S00]  /*1680*/  NOP ;  /* 0x0000000000007918 */ /* 0x000fc00000000000 */
[----:B------:R-:W-:-:S00]  /*1690*/  NOP ;  /* 0x0000000000007918 */ /* 0x000fc00000000000 */
[----:B------:R-:W-:-:S00]  /*16a0*/  NOP ;  /* 0x0000000000007918 */ /* 0x000fc00000000000 */
[----:B------:R-:W-:-:S00]  /*16b0*/  NOP ;  /* 0x0000000000007918 */ /* 0x000fc00000000000 */
[----:B------:R-:W-:-:S00]  /*16c0*/  NOP ;  /* 0x0000000000007918 */ /* 0x000fc00000000000 */
[----:B------:R-:W-:-:S00]  /*16d0*/  NOP ;  /* 0x0000000000007918 */ /* 0x000fc00000000000 */
[----:B------:R-:W-:-:S00]  /*16e0*/  NOP ;  /* 0x0000000000007918 */ /* 0x000fc00000000000 */
[----:B------:R-:W-:-:S00]  /*16f0*/  NOP ;  /* 0x0000000000007918 */ /* 0x000fc00000000000 */
.L_x_13:


//--------------------- .nv.global.init           --------------------------
	.section	.nv.global.init,"aw",@progbits
	.align	4
.nv.global.init:
	.type		mrg32k3aM1SubSeq,@object
	.size		mrg32k3aM1SubSeq,(mrg32k3aM2SubSeq - mrg32k3aM1SubSeq)
mrg32k3aM1SubSeq:
        /*0000*/ 	.byte	0x0b, 0xcc, 0xee, 0x04, 0x73, 0x29, 0x8b, 0x6f, 0xf6, 0x53, 0x03, 0xf6, 0x23, 0xf6, 0xea, 0xda
        /* <DEDUP_REMOVED lines=125> */
	.type		mrg32k3aM2SubSeq,@object
	.size		mrg32k3aM2SubSeq,(mrg32k3aM1 - mrg32k3aM2SubSeq)
mrg32k3aM2SubSeq:
        /* <DEDUP_REMOVED lines=126> */
	.type		mrg32k3aM1,@object
	.size		mrg32k3aM1,(mrg32k3aM1Seq - mrg32k3aM1)
mrg32k3aM1:
        /* <DEDUP_REMOVED lines=144> */
	.type		mrg32k3aM1Seq,@object
	.size		mrg32k3aM1Seq,(mrg32k3aM2 - mrg32k3aM1Seq)
mrg32k3aM1Seq:
        /* <DEDUP_REMOVED lines=144> */
	.type		mrg32k3aM2,@object
	.size		mrg32k3aM2,(mrg32k3aM2Seq - mrg32k3aM2)
mrg32k3aM2:
        /* <DEDUP_REMOVED lines=144> */
	.type		mrg32k3aM2Seq,@object
	.size		mrg32k3aM2Seq,(precalc_xorwow_matrix - mrg32k3aM2Seq)
mrg32k3aM2Seq:
        /* <DEDUP_REMOVED lines=144> */
	.type		precalc_xorwow_matrix,@object
	.size		precalc_xorwow_matrix,(precalc_xorwow_offset_matrix - precalc_xorwow_matrix)
precalc_xorwow_matrix:
        /* <DEDUP_REMOVED lines=6400> */
	.type		precalc_xorwow_offset_matrix,@object
	.size		precalc_xorwow_offset_matrix,(.L_1 - precalc_xorwow_offset_matrix)
precalc_xorwow_offset_matrix:
        /* <DEDUP_REMOVED lines=6400> */
.L_1:


//--------------------- .nv.shared.reserved.0     --------------------------
	.section	.nv.shared.reserved.0,"aw",@nobits
	.weak		__nv_reservedSMEM_offset_0_alias
	.size		__nv_reservedSMEM_offset_0_alias, 0, 64
	.other		__nv_reservedSMEM_offset_0_alias,@"STO_CUDA_RESERVED_SHARED STV_DEFAULT"
__nv_reservedSMEM_offset_0_alias:
	.zero		0
	.zero		64


//--------------------- .nv.constant0._Z25Normal_random_matrix_kerniiPdiP17curandStateXORWOWy --------------------------
	.section	.nv.constant0._Z25Normal_random_matrix_kerniiPdiP17curandStateXORWOWy,"a",@progbits
	.sectionflags	@""
	.align	4
.nv.constant0._Z25Normal_random_matrix_kerniiPdiP17curandStateXORWOWy:
	.zero		936


//--------------------- SYMBOLS --------------------------

	.type		.nv.reservedSmem.offset0,@object
	.size		.nv.reservedSmem.offset0,0x4
